//
// Generated by NVIDIA NVVM Compiler
//
// Compiler Build ID: CL-36424714
// Cuda compilation tools, release 13.0, V13.0.88
// Based on NVVM 20.0.0
//

.version 9.0
.target sm_100
.address_size 64

	// .globl	_Z7initialPfS_S_S_ii

.visible .entry _Z7initialPfS_S_S_ii(
	.param .u64 .ptr .align 1 _Z7initialPfS_S_S_ii_param_0,
	.param .u64 .ptr .align 1 _Z7initialPfS_S_S_ii_param_1,
	.param .u64 .ptr .align 1 _Z7initialPfS_S_S_ii_param_2,
	.param .u64 .ptr .align 1 _Z7initialPfS_S_S_ii_param_3,
	.param .u32 _Z7initialPfS_S_S_ii_param_4,
	.param .u32 _Z7initialPfS_S_S_ii_param_5
)
{
	.reg .b32 	%r<19>;
	.reg .b64 	%rd<14>;

	ld.param.u64 	%rd1, [_Z7initialPfS_S_S_ii_param_0];
	ld.param.u64 	%rd2, [_Z7initialPfS_S_S_ii_param_1];
	ld.param.u64 	%rd3, [_Z7initialPfS_S_S_ii_param_2];
	ld.param.u64 	%rd4, [_Z7initialPfS_S_S_ii_param_3];
	ld.param.u32 	%r1, [_Z7initialPfS_S_S_ii_param_4];
	ld.param.u32 	%r2, [_Z7initialPfS_S_S_ii_param_5];
	cvta.to.global.u64 	%rd5, %rd4;
	cvta.to.global.u64 	%rd6, %rd3;
	cvta.to.global.u64 	%rd7, %rd2;
	cvta.to.global.u64 	%rd8, %rd1;
	mov.u32 	%r3, %ctaid.x;
	mul.hi.s32 	%r4, %r2, 1676084799;
	shr.u32 	%r5, %r4, 31;
	shr.s32 	%r6, %r4, 4;
	add.s32 	%r7, %r6, %r5;
	div.u32 	%r8, %r3, %r7;
	mov.u32 	%r9, %tid.x;
	mov.u32 	%r10, %ntid.x;
	mul.hi.s32 	%r11, %r1, 1676084799;
	shr.u32 	%r12, %r11, 31;
	shr.s32 	%r13, %r11, 4;
	add.s32 	%r14, %r13, %r12;
	rem.u32 	%r15, %r3, %r14;
	mad.lo.s32 	%r16, %r8, %r2, %r9;
	mad.lo.s32 	%r17, %r15, %r10, %r16;
	mul.wide.s32 	%rd9, %r17, 4;
	add.s64 	%rd10, %rd8, %rd9;
	mov.b32 	%r18, 0;
	st.global.u32 	[%rd10], %r18;
	add.s64 	%rd11, %rd7, %rd9;
	st.global.u32 	[%rd11], %r18;
	add.s64 	%rd12, %rd6, %rd9;
	st.global.u32 	[%rd12], %r18;
	add.s64 	%rd13, %rd5, %rd9;
	st.global.u32 	[%rd13], %r18;
	ret;

}
	// .globl	_Z10build_up_bPfffS_S_ffii
.visible .entry _Z10build_up_bPfffS_S_ffii(
	.param .u64 .ptr .align 1 _Z10build_up_bPfffS_S_ffii_param_0,
	.param .f32 _Z10build_up_bPfffS_S_ffii_param_1,
	.param .f32 _Z10build_up_bPfffS_S_ffii_param_2,
	.param .u64 .ptr .align 1 _Z10build_up_bPfffS_S_ffii_param_3,
	.param .u64 .ptr .align 1 _Z10build_up_bPfffS_S_ffii_param_4,
	.param .f32 _Z10build_up_bPfffS_S_ffii_param_5,
	.param .f32 _Z10build_up_bPfffS_S_ffii_param_6,
	.param .u32 _Z10build_up_bPfffS_S_ffii_param_7,
	.param .u32 _Z10build_up_bPfffS_S_ffii_param_8
)
{
	.reg .pred 	%p<8>;
	.reg .b32 	%r<30>;
	.reg .b32 	%f<29>;
	.reg .b64 	%rd<20>;
	.reg .b64 	%fd<13>;

	ld.param.f32 	%f1, [_Z10build_up_bPfffS_S_ffii_param_1];
	ld.param.f32 	%f2, [_Z10build_up_bPfffS_S_ffii_param_2];
	ld.param.u64 	%rd3, [_Z10build_up_bPfffS_S_ffii_param_4];
	ld.param.f32 	%f3, [_Z10build_up_bPfffS_S_ffii_param_5];
	ld.param.f32 	%f4, [_Z10build_up_bPfffS_S_ffii_param_6];
	ld.param.u32 	%r4, [_Z10build_up_bPfffS_S_ffii_param_7];
	ld.param.u32 	%r6, [_Z10build_up_bPfffS_S_ffii_param_8];
	mov.u32 	%r7, %ctaid.x;
	mul.hi.s32 	%r8, %r6, 1676084799;
	shr.u32 	%r9, %r8, 31;
	shr.s32 	%r10, %r8, 4;
	add.s32 	%r11, %r10, %r9;
	div.u32 	%r12, %r7, %r11;
	mov.u32 	%r13, %tid.x;
	mov.u32 	%r14, %ntid.x;
	mul.hi.s32 	%r15, %r4, 1676084799;
	shr.u32 	%r16, %r15, 31;
	shr.s32 	%r17, %r15, 4;
	add.s32 	%r18, %r17, %r16;
	rem.u32 	%r19, %r7, %r18;
	mad.lo.s32 	%r20, %r19, %r14, %r13;
	setp.gt.u32 	%p1, %r11, %r7;
	add.s32 	%r21, %r4, -1;
	setp.ge.s32 	%p2, %r12, %r21;
	or.pred  	%p3, %p1, %p2;
	setp.lt.s32 	%p4, %r20, 1;
	or.pred  	%p5, %p3, %p4;
	add.s32 	%r22, %r6, -1;
	setp.ge.s32 	%p6, %r20, %r22;
	or.pred  	%p7, %p5, %p6;
	@%p7 bra 	$L__BB1_2;
	ld.param.u64 	%rd19, [_Z10build_up_bPfffS_S_ffii_param_3];
	ld.param.u64 	%rd18, [_Z10build_up_bPfffS_S_ffii_param_0];
	cvta.to.global.u64 	%rd4, %rd19;
	cvta.to.global.u64 	%rd5, %rd3;
	cvta.to.global.u64 	%rd6, %rd18;
	cvt.f64.f32 	%fd1, %f1;
	cvt.f64.f32 	%fd2, %f2;
	rcp.rn.f64 	%fd3, %fd2;
	mul.lo.s32 	%r23, %r12, %r6;
	add.s32 	%r24, %r20, %r23;
	mul.wide.s32 	%rd7, %r24, 4;
	add.s64 	%rd8, %rd4, %rd7;
	ld.global.f32 	%f5, [%rd8+4];
	ld.global.f32 	%f6, [%rd8+-4];
	sub.f32 	%f7, %f5, %f6;
	add.f32 	%f8, %f3, %f3;
	div.rn.f32 	%f9, %f7, %f8;
	add.s32 	%r25, %r23, %r6;
	add.s32 	%r26, %r24, %r6;
	mul.wide.s32 	%rd9, %r26, 4;
	add.s64 	%rd10, %rd5, %rd9;
	ld.global.f32 	%f10, [%rd10];
	shl.b32 	%r27, %r6, 1;
	sub.s32 	%r28, %r25, %r27;
	add.s32 	%r29, %r20, %r28;
	mul.wide.s32 	%rd11, %r29, 4;
	add.s64 	%rd12, %rd5, %rd11;
	ld.global.f32 	%f11, [%rd12];
	sub.f32 	%f12, %f10, %f11;
	add.f32 	%f13, %f4, %f4;
	div.rn.f32 	%f14, %f12, %f13;
	add.f32 	%f15, %f9, %f14;
	cvt.f64.f32 	%fd4, %f15;
	mul.f64 	%fd5, %fd3, %fd4;
	mul.f32 	%f16, %f9, %f9;
	cvt.f64.f32 	%fd6, %f16;
	sub.f64 	%fd7, %fd5, %fd6;
	mul.wide.s32 	%rd13, %r6, 4;
	add.s64 	%rd14, %rd8, %rd13;
	ld.global.f32 	%f17, [%rd14];
	add.s64 	%rd15, %rd4, %rd11;
	ld.global.f32 	%f18, [%rd15];
	sub.f32 	%f19, %f17, %f18;
	div.rn.f32 	%f20, %f19, %f13;
	add.s64 	%rd16, %rd12, %rd13;
	ld.global.f32 	%f21, [%rd16+4];
	ld.global.f32 	%f22, [%rd16+-4];
	sub.f32 	%f23, %f21, %f22;
	mul.f32 	%f24, %f20, %f23;
	div.rn.f32 	%f25, %f24, %f8;
	add.f32 	%f26, %f25, %f25;
	cvt.f64.f32 	%fd8, %f26;
	sub.f64 	%fd9, %fd7, %fd8;
	mul.f32 	%f27, %f14, %f14;
	cvt.f64.f32 	%fd10, %f27;
	sub.f64 	%fd11, %fd9, %fd10;
	mul.f64 	%fd12, %fd11, %fd1;
	cvt.rn.f32.f64 	%f28, %fd12;
	add.s64 	%rd17, %rd6, %rd7;
	st.global.f32 	[%rd17], %f28;
$L__BB1_2:
	bar.sync 	0;
	ret;

}
	// .globl	_Z16pressure_poissonPfffS_iiS_
.visible .entry _Z16pressure_poissonPfffS_iiS_(
	.param .u64 .ptr .align 1 _Z16pressure_poissonPfffS_iiS__param_0,
	.param .f32 _Z16pressure_poissonPfffS_iiS__param_1,
	.param .f32 _Z16pressure_poissonPfffS_iiS__param_2,
	.param .u64 .ptr .align 1 _Z16pressure_poissonPfffS_iiS__param_3,
	.param .u32 _Z16pressure_poissonPfffS_iiS__param_4,
	.param .u32 _Z16pressure_poissonPfffS_iiS__param_5,
	.param .u64 .ptr .align 1 _Z16pressure_poissonPfffS_iiS__param_6
)
{
	.reg .pred 	%p<8>;
	.reg .b32 	%r<29>;
	.reg .b32 	%f<23>;
	.reg .b64 	%rd<15>;

	ld.param.u64 	%rd1, [_Z16pressure_poissonPfffS_iiS__param_0];
	ld.param.f32 	%f1, [_Z16pressure_poissonPfffS_iiS__param_1];
	ld.param.f32 	%f2, [_Z16pressure_poissonPfffS_iiS__param_2];
	ld.param.u64 	%rd2, [_Z16pressure_poissonPfffS_iiS__param_3];
	ld.param.u32 	%r4, [_Z16pressure_poissonPfffS_iiS__param_4];
	ld.param.u32 	%r6, [_Z16pressure_poissonPfffS_iiS__param_5];
	ld.param.u64 	%rd3, [_Z16pressure_poissonPfffS_iiS__param_6];
	mov.u32 	%r7, %ctaid.x;
	mul.hi.s32 	%r8, %r6, 1676084799;
	shr.u32 	%r9, %r8, 31;
	shr.s32 	%r10, %r8, 4;
	add.s32 	%r11, %r10, %r9;
	div.u32 	%r12, %r7, %r11;
	mov.u32 	%r13, %tid.x;
	mov.u32 	%r14, %ntid.x;
	mul.hi.s32 	%r15, %r4, 1676084799;
	shr.u32 	%r16, %r15, 31;
	shr.s32 	%r17, %r15, 4;
	add.s32 	%r18, %r17, %r16;
	rem.u32 	%r19, %r7, %r18;
	mad.lo.s32 	%r20, %r19, %r14, %r13;
	setp.gt.u32 	%p1, %r11, %r7;
	add.s32 	%r21, %r4, -1;
	setp.ge.s32 	%p2, %r12, %r21;
	or.pred  	%p3, %p1, %p2;
	setp.lt.s32 	%p4, %r20, 1;
	or.pred  	%p5, %p3, %p4;
	add.s32 	%r22, %r6, -1;
	setp.ge.s32 	%p6, %r20, %r22;
	or.pred  	%p7, %p5, %p6;
	@%p7 bra 	$L__BB2_2;
	cvta.to.global.u64 	%rd4, %rd3;
	cvta.to.global.u64 	%rd5, %rd2;
	cvta.to.global.u64 	%rd6, %rd1;
	mul.lo.s32 	%r23, %r12, %r6;
	add.s32 	%r24, %r20, %r23;
	mul.wide.s32 	%rd7, %r24, 4;
	add.s64 	%rd8, %rd4, %rd7;
	ld.global.f32 	%f3, [%rd8+4];
	ld.global.f32 	%f4, [%rd8+-4];
	add.f32 	%f5, %f3, %f4;
	mul.f32 	%f6, %f2, %f5;
	add.s32 	%r25, %r23, %r6;
	mul.wide.s32 	%rd9, %r6, 4;
	add.s64 	%rd10, %rd8, %rd9;
	ld.global.f32 	%f7, [%rd10];
	shl.b32 	%r26, %r6, 1;
	sub.s32 	%r27, %r25, %r26;
	add.s32 	%r28, %r20, %r27;
	mul.wide.s32 	%rd11, %r28, 4;
	add.s64 	%rd12, %rd4, %rd11;
	ld.global.f32 	%f8, [%rd12];
	add.f32 	%f9, %f7, %f8;
	mul.f32 	%f10, %f1, %f9;
	mul.f32 	%f11, %f1, %f10;
	fma.rn.f32 	%f12, %f2, %f6, %f11;
	mul.f32 	%f13, %f1, %f1;
	fma.rn.f32 	%f14, %f2, %f2, %f13;
	add.f32 	%f15, %f14, %f14;
	div.rn.f32 	%f16, %f12, %f15;
	mul.f32 	%f17, %f13, %f2;
	mul.f32 	%f18, %f2, %f17;
	div.rn.f32 	%f19, %f18, %f15;
	add.s64 	%rd13, %rd5, %rd7;
	ld.global.f32 	%f20, [%rd13];
	mul.f32 	%f21, %f19, %f20;
	sub.f32 	%f22, %f16, %f21;
	add.s64 	%rd14, %rd6, %rd7;
	st.global.f32 	[%rd14], %f22;
$L__BB2_2:
	bar.sync 	0;
	ret;

}
	// .globl	_Z18pressure_poisson_2Pfii
.visible .entry _Z18pressure_poisson_2Pfii(
	.param .u64 .ptr .align 1 _Z18pressure_poisson_2Pfii_param_0,
	.param .u32 _Z18pressure_poisson_2Pfii_param_1,
	.param .u32 _Z18pressure_poisson_2Pfii_param_2
)
{
	.reg .pred 	%p<5>;
	.reg .b32 	%r<27>;
	.reg .b32 	%f<4>;
	.reg .b64 	%rd<13>;

	ld.param.u64 	%rd2, [_Z18pressure_poisson_2Pfii_param_0];
	ld.param.u32 	%r5, [_Z18pressure_poisson_2Pfii_param_1];
	ld.param.u32 	%r6, [_Z18pressure_poisson_2Pfii_param_2];
	cvta.to.global.u64 	%rd1, %rd2;
	mov.u32 	%r1, %ctaid.x;
	mul.hi.s32 	%r7, %r6, 1676084799;
	shr.u32 	%r8, %r7, 31;
	shr.s32 	%r9, %r7, 4;
	add.s32 	%r2, %r9, %r8;
	div.u32 	%r3, %r1, %r2;
	mov.u32 	%r10, %tid.x;
	mov.u32 	%r11, %ntid.x;
	mul.hi.s32 	%r12, %r5, 1676084799;
	shr.u32 	%r13, %r12, 31;
	shr.s32 	%r14, %r12, 4;
	add.s32 	%r15, %r14, %r13;
	rem.u32 	%r16, %r1, %r15;
	mad.lo.s32 	%r4, %r16, %r11, %r10;
	add.s32 	%r17, %r6, -1;
	setp.ne.s32 	%p1, %r4, %r17;
	@%p1 bra 	$L__BB3_2;
	mad.lo.s32 	%r18, %r3, %r6, %r4;
	mul.wide.s32 	%rd3, %r18, 4;
	add.s64 	%rd4, %rd1, %rd3;
	ld.global.f32 	%f1, [%rd4+-4];
	st.global.f32 	[%rd4], %f1;
$L__BB3_2:
	setp.le.u32 	%p2, %r2, %r1;
	@%p2 bra 	$L__BB3_4;
	mul.lo.s32 	%r19, %r3, %r6;
	add.s32 	%r20, %r19, %r6;
	add.s32 	%r21, %r4, %r20;
	mul.wide.s32 	%rd5, %r21, 4;
	add.s64 	%rd6, %rd1, %rd5;
	ld.global.f32 	%f2, [%rd6];
	add.s32 	%r22, %r4, %r19;
	mul.wide.s32 	%rd7, %r22, 4;
	add.s64 	%rd8, %rd1, %rd7;
	st.global.f32 	[%rd8], %f2;
$L__BB3_4:
	setp.ne.s32 	%p3, %r4, 0;
	@%p3 bra 	$L__BB3_6;
	mul.lo.s32 	%r23, %r3, %r6;
	mul.wide.s32 	%rd9, %r23, 4;
	add.s64 	%rd10, %rd1, %rd9;
	ld.global.f32 	%f3, [%rd10+4];
	st.global.f32 	[%rd10], %f3;
$L__BB3_6:
	add.s32 	%r24, %r5, -1;
	setp.ne.s32 	%p4, %r3, %r24;
	@%p4 bra 	$L__BB3_8;
	mad.lo.s32 	%r25, %r3, %r6, %r4;
	mul.wide.s32 	%rd11, %r25, 4;
	add.s64 	%rd12, %rd1, %rd11;
	mov.b32 	%r26, 0;
	st.global.u32 	[%rd12], %r26;
$L__BB3_8:
	bar.sync 	0;
	ret;

}
	// .globl	_Z11cavity_flowiPfS_fffS_ffiiS_S_
.visible .entry _Z11cavity_flowiPfS_fffS_ffiiS_S_(
	.param .u32 _Z11cavity_flowiPfS_fffS_ffiiS_S__param_0,
	.param .u64 .ptr .align 1 _Z11cavity_flowiPfS_fffS_ffiiS_S__param_1,
	.param .u64 .ptr .align 1 _Z11cavity_flowiPfS_fffS_ffiiS_S__param_2,
	.param .f32 _Z11cavity_flowiPfS_fffS_ffiiS_S__param_3,
	.param .f32 _Z11cavity_flowiPfS_fffS_ffiiS_S__param_4,
	.param .f32 _Z11cavity_flowiPfS_fffS_ffiiS_S__param_5,
	.param .u64 .ptr .align 1 _Z11cavity_flowiPfS_fffS_ffiiS_S__param_6,
	.param .f32 _Z11cavity_flowiPfS_fffS_ffiiS_S__param_7,
	.param .f32 _Z11cavity_flowiPfS_fffS_ffiiS_S__param_8,
	.param .u32 _Z11cavity_flowiPfS_fffS_ffiiS_S__param_9,
	.param .u32 _Z11cavity_flowiPfS_fffS_ffiiS_S__param_10,
	.param .u64 .ptr .align 1 _Z11cavity_flowiPfS_fffS_ffiiS_S__param_11,
	.param .u64 .ptr .align 1 _Z11cavity_flowiPfS_fffS_ffiiS_S__param_12
)
{
	.reg .pred 	%p<8>;
	.reg .b32 	%r<27>;
	.reg .b32 	%f<71>;
	.reg .b64 	%rd<28>;

	ld.param.f32 	%f1, [_Z11cavity_flowiPfS_fffS_ffiiS_S__param_3];
	ld.param.f32 	%f2, [_Z11cavity_flowiPfS_fffS_ffiiS_S__param_4];
	ld.param.f32 	%f3, [_Z11cavity_flowiPfS_fffS_ffiiS_S__param_5];
	ld.param.f32 	%f4, [_Z11cavity_flowiPfS_fffS_ffiiS_S__param_7];
	ld.param.f32 	%f5, [_Z11cavity_flowiPfS_fffS_ffiiS_S__param_8];
	ld.param.u32 	%r4, [_Z11cavity_flowiPfS_fffS_ffiiS_S__param_9];
	ld.param.u32 	%r6, [_Z11cavity_flowiPfS_fffS_ffiiS_S__param_10];
	ld.param.u64 	%rd4, [_Z11cavity_flowiPfS_fffS_ffiiS_S__param_11];
	ld.param.u64 	%rd5, [_Z11cavity_flowiPfS_fffS_ffiiS_S__param_12];
	mov.u32 	%r7, %ctaid.x;
	mul.hi.s32 	%r8, %r6, 1676084799;
	shr.u32 	%r9, %r8, 31;
	shr.s32 	%r10, %r8, 4;
	add.s32 	%r11, %r10, %r9;
	div.u32 	%r12, %r7, %r11;
	mov.u32 	%r13, %tid.x;
	mov.u32 	%r14, %ntid.x;
	mul.hi.s32 	%r15, %r4, 1676084799;
	shr.u32 	%r16, %r15, 31;
	shr.s32 	%r17, %r15, 4;
	add.s32 	%r18, %r17, %r16;
	rem.u32 	%r19, %r7, %r18;
	mad.lo.s32 	%r20, %r19, %r14, %r13;
	setp.gt.u32 	%p1, %r11, %r7;
	add.s32 	%r21, %r4, -1;
	setp.ge.s32 	%p2, %r12, %r21;
	or.pred  	%p3, %p1, %p2;
	setp.lt.s32 	%p4, %r20, 1;
	or.pred  	%p5, %p3, %p4;
	add.s32 	%r22, %r6, -1;
	setp.ge.s32 	%p6, %r20, %r22;
	or.pred  	%p7, %p5, %p6;
	@%p7 bra 	$L__BB4_2;
	ld.param.u64 	%rd27, [_Z11cavity_flowiPfS_fffS_ffiiS_S__param_6];
	ld.param.u64 	%rd26, [_Z11cavity_flowiPfS_fffS_ffiiS_S__param_2];
	ld.param.u64 	%rd25, [_Z11cavity_flowiPfS_fffS_ffiiS_S__param_1];
	cvta.to.global.u64 	%rd6, %rd4;
	cvta.to.global.u64 	%rd7, %rd5;
	cvta.to.global.u64 	%rd8, %rd27;
	cvta.to.global.u64 	%rd9, %rd25;
	cvta.to.global.u64 	%rd10, %rd26;
	mul.lo.s32 	%r23, %r12, %r6;
	add.s32 	%r24, %r20, %r23;
	mul.wide.s32 	%rd11, %r24, 4;
	add.s64 	%rd12, %rd6, %rd11;
	ld.global.f32 	%f6, [%rd12];
	mul.f32 	%f7, %f1, %f6;
	div.rn.f32 	%f8, %f7, %f2;
	ld.global.f32 	%f9, [%rd12+-4];
	sub.f32 	%f10, %f6, %f9;
	mul.f32 	%f11, %f8, %f10;
	sub.f32 	%f12, %f6, %f11;
	add.s64 	%rd13, %rd7, %rd11;
	ld.global.f32 	%f13, [%rd13];
	mul.f32 	%f14, %f1, %f13;
	div.rn.f32 	%f15, %f14, %f3;
	sub.s32 	%r25, %r23, %r6;
	add.s32 	%r26, %r20, %r25;
	mul.wide.s32 	%rd14, %r26, 4;
	add.s64 	%rd15, %rd6, %rd14;
	ld.global.f32 	%f16, [%rd15];
	sub.f32 	%f17, %f6, %f16;
	mul.f32 	%f18, %f15, %f17;
	sub.f32 	%f19, %f12, %f18;
	add.f32 	%f20, %f4, %f4;
	mul.f32 	%f21, %f2, %f20;
	div.rn.f32 	%f22, %f1, %f21;
	add.s64 	%rd16, %rd8, %rd11;
	ld.global.f32 	%f23, [%rd16+4];
	ld.global.f32 	%f24, [%rd16+-4];
	sub.f32 	%f25, %f23, %f24;
	mul.f32 	%f26, %f22, %f25;
	sub.f32 	%f27, %f19, %f26;
	mul.f32 	%f28, %f2, %f2;
	div.rn.f32 	%f29, %f1, %f28;
	ld.global.f32 	%f30, [%rd12+4];
	add.f32 	%f31, %f6, %f6;
	sub.f32 	%f32, %f30, %f31;
	add.f32 	%f33, %f9, %f32;
	mul.f32 	%f34, %f3, %f3;
	div.rn.f32 	%f35, %f1, %f34;
	mul.wide.s32 	%rd17, %r6, 4;
	add.s64 	%rd18, %rd12, %rd17;
	ld.global.f32 	%f36, [%rd18];
	sub.f32 	%f37, %f36, %f31;
	add.f32 	%f38, %f16, %f37;
	mul.f32 	%f39, %f35, %f38;
	fma.rn.f32 	%f40, %f29, %f33, %f39;
	fma.rn.f32 	%f41, %f5, %f40, %f27;
	add.s64 	%rd19, %rd9, %rd11;
	st.global.f32 	[%rd19], %f41;
	ld.global.f32 	%f42, [%rd13];
	ld.global.f32 	%f43, [%rd12];
	mul.f32 	%f44, %f1, %f43;
	div.rn.f32 	%f45, %f44, %f2;
	ld.global.f32 	%f46, [%rd13+-4];
	sub.f32 	%f47, %f42, %f46;
	mul.f32 	%f48, %f45, %f47;
	sub.f32 	%f49, %f42, %f48;
	mul.f32 	%f50, %f1, %f42;
	div.rn.f32 	%f51, %f50, %f3;
	add.s64 	%rd20, %rd7, %rd14;
	ld.global.f32 	%f52, [%rd20];
	sub.f32 	%f53, %f42, %f52;
	mul.f32 	%f54, %f51, %f53;
	sub.f32 	%f55, %f49, %f54;
	add.s64 	%rd21, %rd16, %rd17;
	ld.global.f32 	%f56, [%rd21];
	add.s64 	%rd22, %rd8, %rd14;
	ld.global.f32 	%f57, [%rd22];
	sub.f32 	%f58, %f56, %f57;
	mul.f32 	%f59, %f22, %f58;
	sub.f32 	%f60, %f55, %f59;
	ld.global.f32 	%f61, [%rd13+4];
	add.f32 	%f62, %f42, %f42;
	sub.f32 	%f63, %f61, %f62;
	add.f32 	%f64, %f46, %f63;
	add.s64 	%rd23, %rd13, %rd17;
	ld.global.f32 	%f65, [%rd23];
	sub.f32 	%f66, %f65, %f62;
	add.f32 	%f67, %f52, %f66;
	mul.f32 	%f68, %f35, %f67;
	fma.rn.f32 	%f69, %f29, %f64, %f68;
	fma.rn.f32 	%f70, %f5, %f69, %f60;
	add.s64 	%rd24, %rd10, %rd11;
	st.global.f32 	[%rd24], %f70;
$L__BB4_2:
	bar.sync 	0;
	ret;

}
	// .globl	_Z13cavity_flow_2PfS_ii
.visible .entry _Z13cavity_flow_2PfS_ii(
	.param .u64 .ptr .align 1 _Z13cavity_flow_2PfS_ii_param_0,
	.param .u64 .ptr .align 1 _Z13cavity_flow_2PfS_ii_param_1,
	.param .u32 _Z13cavity_flow_2PfS_ii_param_2,
	.param .u32 _Z13cavity_flow_2PfS_ii_param_3
)
{
	.reg .pred 	%p<5>;
	.reg .b32 	%r<28>;
	.reg .b64 	%rd<17>;

	ld.param.u64 	%rd3, [_Z13cavity_flow_2PfS_ii_param_0];
	ld.param.u64 	%rd4, [_Z13cavity_flow_2PfS_ii_param_1];
	ld.param.u32 	%r3, [_Z13cavity_flow_2PfS_ii_param_2];
	ld.param.u32 	%r4, [_Z13cavity_flow_2PfS_ii_param_3];
	cvta.to.global.u64 	%rd1, %rd4;
	cvta.to.global.u64 	%rd2, %rd3;
	mov.u32 	%r5, %ctaid.x;
	mul.hi.s32 	%r6, %r4, 1676084799;
	shr.u32 	%r7, %r6, 31;
	shr.s32 	%r8, %r6, 4;
	add.s32 	%r9, %r8, %r7;
	div.u32 	%r1, %r5, %r9;
	mov.u32 	%r10, %tid.x;
	mov.u32 	%r11, %ntid.x;
	mul.hi.s32 	%r12, %r3, 1676084799;
	shr.u32 	%r13, %r12, 31;
	shr.s32 	%r14, %r12, 4;
	add.s32 	%r15, %r14, %r13;
	rem.u32 	%r16, %r5, %r15;
	mad.lo.s32 	%r2, %r16, %r11, %r10;
	setp.le.u32 	%p1, %r9, %r5;
	@%p1 bra 	$L__BB5_2;
	mad.lo.s32 	%r17, %r1, %r4, %r2;
	mul.wide.s32 	%rd5, %r17, 4;
	add.s64 	%rd6, %rd2, %rd5;
	mov.b32 	%r18, 0;
	st.global.u32 	[%rd6], %r18;
	add.s64 	%rd7, %rd1, %rd5;
	st.global.u32 	[%rd7], %r18;
$L__BB5_2:
	setp.ne.s32 	%p2, %r2, 0;
	@%p2 bra 	$L__BB5_4;
	mul.lo.s32 	%r19, %r1, %r4;
	mul.wide.s32 	%rd8, %r19, 4;
	add.s64 	%rd9, %rd2, %rd8;
	mov.b32 	%r20, 0;
	st.global.u32 	[%rd9], %r20;
	add.s64 	%rd10, %rd1, %rd8;
	st.global.u32 	[%rd10], %r20;
$L__BB5_4:
	add.s32 	%r21, %r4, -1;
	setp.ne.s32 	%p3, %r2, %r21;
	@%p3 bra 	$L__BB5_6;
	mad.lo.s32 	%r22, %r1, %r4, %r2;
	mul.wide.s32 	%rd11, %r22, 4;
	add.s64 	%rd12, %rd2, %rd11;
	mov.b32 	%r23, 0;
	st.global.u32 	[%rd12], %r23;
	add.s64 	%rd13, %rd1, %rd11;
	st.global.u32 	[%rd13], %r23;
$L__BB5_6:
	add.s32 	%r24, %r3, -1;
	setp.ne.s32 	%p4, %r1, %r24;
	@%p4 bra 	$L__BB5_8;
	mad.lo.s32 	%r25, %r1, %r4, %r2;
	mul.wide.s32 	%rd14, %r25, 4;
	add.s64 	%rd15, %rd2, %rd14;
	mov.b32 	%r26, 1065353216;
	st.global.u32 	[%rd15], %r26;
	add.s64 	%rd16, %rd1, %rd14;
	mov.b32 	%r27, 0;
	st.global.u32 	[%rd16], %r27;
$L__BB5_8:
	bar.sync 	0;
	ret;

}


// ===== COMPILED SASS (sm_100) =====

	.target	sm_100

	.elftype	@"ET_EXEC"


//--------------------- .note.nv.tkinfo           --------------------------
	.section	.note.nv.tkinfo,"",@"SHT_NOTE"
	.sectionflags	@"SHF_NOTE_NV_TKINFO"
	.tkinfo
        /*0018*/ 	.word	0x00000002
        /*0030*/ 	.string	""
        /*0030*/ 	.string	"ptxas"
        /*0030*/ 	.string	"Cuda compilation tools, release 13.0, V13.0.88"
        /*0030*/ 	.string	"Build cuda_13.0.r13.0/compiler.36424714_0"
        /*0030*/ 	.string	"-arch sm_100 -m 64 "



//--------------------- .note.nv.cuinfo           --------------------------
	.section	.note.nv.cuinfo,"",@"SHT_NOTE"
	.sectionflags	@"SHF_NOTE_NV_CUINFO"
        /*0018*/ 	.short	0x0002
        /*001a*/ 	.short	0x0064
        /*001c*/ 	.short	0x0082
	.zero		2


//--------------------- .nv.info                  --------------------------
	.section	.nv.info,"",@"SHT_CUDA_INFO"
	.align	4


	//----- nvinfo : EIATTR_REGCOUNT
	.align		4
        /*0000*/ 	.byte	0x04, 0x2f
        /*0002*/ 	.short	(.L_1 - .L_0)
	.align		4
.L_0:
        /*0004*/ 	.word	index@(_Z7initialPfS_S_S_ii)
        /*0008*/ 	.word	0x00000011


	//----- nvinfo : EIATTR_FRAME_SIZE
	.align		4
.L_1:
        /*000c*/ 	.byte	0x04, 0x11
        /*000e*/ 	.short	(.L_3 - .L_2)
	.align		4
.L_2:
        /*0010*/ 	.word	index@(_Z7initialPfS_S_S_ii)
        /*0014*/ 	.word	0x00000000


	//----- nvinfo : EIATTR_REGCOUNT
	.align		4
.L_3:
        /*0018*/ 	.byte	0x04, 0x2f
        /*001a*/ 	.short	(.L_5 - .L_4)
	.align		4
.L_4:
        /*001c*/ 	.word	index@(_Z10build_up_bPfffS_S_ffii)
        /*0020*/ 	.word	0x0000001b


	//----- nvinfo : EIATTR_FRAME_SIZE
	.align		4
.L_5:
        /*0024*/ 	.byte	0x04, 0x11
        /*0026*/ 	.short	(.L_7 - .L_6)
	.align		4
.L_6:
        /*0028*/ 	.word	index@($__internal_3_$__cuda_sm3x_div_rn_noftz_f32_slowpath)
        /*002c*/ 	.word	0x00000000


	//----- nvinfo : EIATTR_FRAME_SIZE
	.align		4
.L_7:
        /*0030*/ 	.byte	0x04, 0x11
        /*0032*/ 	.short	(.L_9 - .L_8)
	.align		4
.L_8:
        /*0034*/ 	.word	index@($__internal_2_$__cuda_sm20_dblrcp_rn_slowpath_v3)
        /*0038*/ 	.word	0x00000000


	//----- nvinfo : EIATTR_FRAME_SIZE
	.align		4
.L_9:
        /*003c*/ 	.byte	0x04, 0x11
        /*003e*/ 	.short	(.L_11 - .L_10)
	.align		4
.L_10:
        /*0040*/ 	.word	index@(_Z10build_up_bPfffS_S_ffii)
        /*0044*/ 	.word	0x00000000


	//----- nvinfo : EIATTR_REGCOUNT
	.align		4
.L_11:
        /*0048*/ 	.byte	0x04, 0x2f
        /*004a*/ 	.short	(.L_13 - .L_12)
	.align		4
.L_12:
        /*004c*/ 	.word	index@(_Z16pressure_poissonPfffS_iiS_)
        /*0050*/ 	.word	0x00000014


	//----- nvinfo : EIATTR_FRAME_SIZE
	.align		4
.L_13:
        /*0054*/ 	.byte	0x04, 0x11
        /*0056*/ 	.short	(.L_15 - .L_14)
	.align		4
.L_14:
        /*0058*/ 	.word	index@($__internal_1_$__cuda_sm3x_div_rn_noftz_f32_slowpath)
        /*005c*/ 	.word	0x00000000


	//----- nvinfo : EIATTR_FRAME_SIZE
	.align		4
.L_15:
        /*0060*/ 	.byte	0x04, 0x11
        /*0062*/ 	.short	(.L_17 - .L_16)
	.align		4
.L_16:
        /*0064*/ 	.word	index@(_Z16pressure_poissonPfffS_iiS_)
        /*0068*/ 	.word	0x00000000


	//----- nvinfo : EIATTR_REGCOUNT
	.align		4
.L_17:
        /*006c*/ 	.byte	0x04, 0x2f
        /*006e*/ 	.short	(.L_19 - .L_18)
	.align		4
.L_18:
        /*0070*/ 	.word	index@(_Z18pressure_poisson_2Pfii)
        /*0074*/ 	.word	0x00000014


	//----- nvinfo : EIATTR_FRAME_SIZE
	.align		4
.L_19:
        /*0078*/ 	.byte	0x04, 0x11
        /*007a*/ 	.short	(.L_21 - .L_20)
	.align		4
.L_20:
        /*007c*/ 	.word	index@(_Z18pressure_poisson_2Pfii)
        /*0080*/ 	.word	0x00000000


	//----- nvinfo : EIATTR_REGCOUNT
	.align		4
.L_21:
        /*0084*/ 	.byte	0x04, 0x2f
        /*0086*/ 	.short	(.L_23 - .L_22)
	.align		4
.L_22:
        /*0088*/ 	.word	index@(_Z11cavity_flowiPfS_fffS_ffiiS_S_)
        /*008c*/ 	.word	0x00000020


	//----- nvinfo : EIATTR_FRAME_SIZE
	.align		4
.L_23:
        /*0090*/ 	.byte	0x04, 0x11
        /*0092*/ 	.short	(.L_25 - .L_24)
	.align		4
.L_24:
        /*0094*/ 	.word	index@($__internal_0_$__cuda_sm3x_div_rn_noftz_f32_slowpath)
        /*0098*/ 	.word	0x00000000


	//----- nvinfo : EIATTR_FRAME_SIZE
	.align		4
.L_25:
        /*009c*/ 	.byte	0x04, 0x11
        /*009e*/ 	.short	(.L_27 - .L_26)
	.align		4
.L_26:
        /*00a0*/ 	.word	index@(_Z11cavity_flowiPfS_fffS_ffiiS_S_)
        /*00a4*/ 	.word	0x00000000


	//----- nvinfo : EIATTR_REGCOUNT
	.align		4
.L_27:
        /*00a8*/ 	.byte	0x04, 0x2f
        /*00aa*/ 	.short	(.L_29 - .L_28)
	.align		4
.L_28:
        /*00ac*/ 	.word	index@(_Z13cavity_flow_2PfS_ii)
        /*00b0*/ 	.word	0x00000018


	//----- nvinfo : EIATTR_FRAME_SIZE
	.align		4
.L_29:
        /*00b4*/ 	.byte	0x04, 0x11
        /*00b6*/ 	.short	(.L_31 - .L_30)
	.align		4
.L_30:
        /*00b8*/ 	.word	index@(_Z13cavity_flow_2PfS_ii)
        /*00bc*/ 	.word	0x00000000


	//----- nvinfo : EIATTR_MIN_STACK_SIZE
	.align		4
.L_31:
        /*00c0*/ 	.byte	0x04, 0x12
        /*00c2*/ 	.short	(.L_33 - .L_32)
	.align		4
.L_32:
        /*00c4*/ 	.word	index@(_Z13cavity_flow_2PfS_ii)
        /*00c8*/ 	.word	0x00000000


	//----- nvinfo : EIATTR_MIN_STACK_SIZE
	.align		4
.L_33:
        /*00cc*/ 	.byte	0x04, 0x12
        /*00ce*/ 	.short	(.L_35 - .L_34)
	.align		4
.L_34:
        /*00d0*/ 	.word	index@(_Z11cavity_flowiPfS_fffS_ffiiS_S_)
        /*00d4*/ 	.word	0x00000000


	//----- nvinfo : EIATTR_MIN_STACK_SIZE
	.align		4
.L_35:
        /*00d8*/ 	.byte	0x04, 0x12
        /*00da*/ 	.short	(.L_37 - .L_36)
	.align		4
.L_36:
        /*00dc*/ 	.word	index@(_Z18pressure_poisson_2Pfii)
        /*00e0*/ 	.word	0x00000000


	//----- nvinfo : EIATTR_MIN_STACK_SIZE
	.align		4
.L_37:
        /*00e4*/ 	.byte	0x04, 0x12
        /*00e6*/ 	.short	(.L_39 - .L_38)
	.align		4
.L_38:
        /*00e8*/ 	.word	index@(_Z16pressure_poissonPfffS_iiS_)
        /*00ec*/ 	.word	0x00000000


	//----- nvinfo : EIATTR_MIN_STACK_SIZE
	.align		4
.L_39:
        /*00f0*/ 	.byte	0x04, 0x12
        /*00f2*/ 	.short	(.L_41 - .L_40)
	.align		4
.L_40:
        /*00f4*/ 	.word	index@(_Z10build_up_bPfffS_S_ffii)
        /*00f8*/ 	.word	0x00000000


	//----- nvinfo : EIATTR_MIN_STACK_SIZE
	.align		4
.L_41:
        /*00fc*/ 	.byte	0x04, 0x12
        /*00fe*/ 	.short	(.L_43 - .L_42)
	.align		4
.L_42:
        /*0100*/ 	.word	index@(_Z7initialPfS_S_S_ii)
        /*0104*/ 	.word	0x00000000
.L_43:


//--------------------- .nv.compat                --------------------------
	.section	.nv.compat,"",@"SHT_CUDA_COMPAT_INFO"
	.align	4
        /*0000*/ 	.byte	0x02, 0x09, 0x00, 0x00, 0x02, 0x02, 0x01, 0x00, 0x02, 0x05, 0x05, 0x00, 0x03, 0x07, 0x01, 0x01
        /*0010*/ 	.byte	0x02, 0x03, 0x00, 0x00, 0x02, 0x06, 0x01, 0x00, 0x04, 0x0b, 0x08, 0x00, 0x01, 0x00, 0x00, 0x00
        /*0020*/ 	.byte	0x00, 0x00, 0x00, 0x00


//--------------------- .nv.info._Z13cavity_flow_2PfS_ii --------------------------
	.section	.nv.info._Z13cavity_flow_2PfS_ii,"",@"SHT_CUDA_INFO"
	.sectionflags	@""
	.align	4


	//----- nvinfo : EIATTR_CUDA_API_VERSION
	.align		4
        /*0000*/ 	.byte	0x04, 0x37
        /*0002*/ 	.short	(.L_45 - .L_44)
.L_44:
        /*0004*/ 	.word	0x00000082


	//----- nvinfo : EIATTR_KPARAM_INFO
	.align		4
.L_45:
        /*0008*/ 	.byte	0x04, 0x17
        /*000a*/ 	.short	(.L_47 - .L_46)
.L_46:
        /*000c*/ 	.word	0x00000000
        /*0010*/ 	.short	0x0003
        /*0012*/ 	.short	0x0014
        /*0014*/ 	.byte	0x00, 0xf0, 0x11, 0x00


	//----- nvinfo : EIATTR_KPARAM_INFO
	.align		4
.L_47:
        /*0018*/ 	.byte	0x04, 0x17
        /*001a*/ 	.short	(.L_49 - .L_48)
.L_48:
        /*001c*/ 	.word	0x00000000
        /*0020*/ 	.short	0x0002
        /*0022*/ 	.short	0x0010
        /*0024*/ 	.byte	0x00, 0xf0, 0x11, 0x00


	//----- nvinfo : EIATTR_KPARAM_INFO
	.align		4
.L_49:
        /*0028*/ 	.byte	0x04, 0x17
        /*002a*/ 	.short	(.L_51 - .L_50)
.L_50:
        /*002c*/ 	.word	0x00000000
        /*0030*/ 	.short	0x0001
        /*0032*/ 	.short	0x0008
        /*0034*/ 	.byte	0x00, 0xf5, 0x21, 0x00


	//----- nvinfo : EIATTR_KPARAM_INFO
	.align		4
.L_51:
        /*0038*/ 	.byte	0x04, 0x17
        /*003a*/ 	.short	(.L_53 - .L_52)
.L_52:
        /*003c*/ 	.word	0x00000000
        /*0040*/ 	.short	0x0000
        /*0042*/ 	.short	0x0000
        /*0044*/ 	.byte	0x00, 0xf5, 0x21, 0x00


	//----- nvinfo : EIATTR_SPARSE_MMA_MASK
	.align		4
.L_53:
        /*0048*/ 	.byte	0x03, 0x50
        /*004a*/ 	.short	0x0000


	//----- nvinfo : EIATTR_MAXREG_COUNT
	.align		4
        /*004c*/ 	.byte	0x03, 0x1b
        /*004e*/ 	.short	0x00ff


	//----- nvinfo : EIATTR_NUM_BARRIERS
	.align		4
        /*0050*/ 	.byte	0x02, 0x4c
        /*0052*/ 	.byte	0x01
	.zero		1


	//----- nvinfo : EIATTR_MERCURY_ISA_VERSION
	.align		4
        /*0054*/ 	.byte	0x03, 0x5f
        /*0056*/ 	.short	0x0101


	//----- nvinfo : EIATTR_VRC_CTA_INIT_COUNT
	.align		4
        /*0058*/ 	.byte	0x02, 0x4a
	.zero		1
	.zero		1


	//----- nvinfo : EIATTR_EXIT_INSTR_OFFSETS
	.align		4
        /*005c*/ 	.byte	0x04, 0x1c
        /*005e*/ 	.short	(.L_55 - .L_54)


	//   ....[0]....
.L_54:
        /*0060*/ 	.word	0x00000550


	//----- nvinfo : EIATTR_CBANK_PARAM_SIZE
	.align		4
.L_55:
        /*0064*/ 	.byte	0x03, 0x19
        /*0066*/ 	.short	0x0018


	//----- nvinfo : EIATTR_PARAM_CBANK
	.align		4
        /*0068*/ 	.byte	0x04, 0x0a
        /*006a*/ 	.short	(.L_57 - .L_56)
	.align		4
.L_56:
        /*006c*/ 	.word	index@(.nv.constant0._Z13cavity_flow_2PfS_ii)
        /*0070*/ 	.short	0x0380
        /*0072*/ 	.short	0x0018


	//----- nvinfo : EIATTR_SW_WAR
	.align		4
.L_57:
        /*0074*/ 	.byte	0x04, 0x36
        /*0076*/ 	.short	(.L_59 - .L_58)
.L_58:
        /*0078*/ 	.word	0x00000008
.L_59:


//--------------------- .nv.info._Z11cavity_flowiPfS_fffS_ffiiS_S_ --------------------------
	.section	.nv.info._Z11cavity_flowiPfS_fffS_ffiiS_S_,"",@"SHT_CUDA_INFO"
	.sectionflags	@""
	.align	4


	//----- nvinfo : EIATTR_CUDA_API_VERSION
	.align		4
        /*0000*/ 	.byte	0x04, 0x37
        /*0002*/ 	.short	(.L_61 - .L_60)
.L_60:
        /*0004*/ 	.word	0x00000082


	//----- nvinfo : EIATTR_KPARAM_INFO
	.align		4
.L_61:
        /*0008*/ 	.byte	0x04, 0x17
        /*000a*/ 	.short	(.L_63 - .L_62)
.L_62:
        /*000c*/ 	.word	0x00000000
        /*0010*/ 	.short	0x000c
        /*0012*/ 	.short	0x0048
        /*0014*/ 	.byte	0x00, 0xf5, 0x21, 0x00


	//----- nvinfo : EIATTR_KPARAM_INFO
	.align		4
.L_63:
        /*0018*/ 	.byte	0x04, 0x17
        /*001a*/ 	.short	(.L_65 - .L_64)
.L_64:
        /*001c*/ 	.word	0x00000000
        /*0020*/ 	.short	0x000b
        /*0022*/ 	.short	0x0040
        /*0024*/ 	.byte	0x00, 0xf5, 0x21, 0x00


	//----- nvinfo : EIATTR_KPARAM_INFO
	.align		4
.L_65:
        /*0028*/ 	.byte	0x04, 0x17
        /*002a*/ 	.short	(.L_67 - .L_66)
.L_66:
        /*002c*/ 	.word	0x00000000
        /*0030*/ 	.short	0x000a
        /*0032*/ 	.short	0x003c
        /*0034*/ 	.byte	0x00, 0xf0, 0x11, 0x00


	//----- nvinfo : EIATTR_KPARAM_INFO
	.align		4
.L_67:
        /*0038*/ 	.byte	0x04, 0x17
        /*003a*/ 	.short	(.L_69 - .L_68)
.L_68:
        /*003c*/ 	.word	0x00000000
        /*0040*/ 	.short	0x0009
        /*0042*/ 	.short	0x0038
        /*0044*/ 	.byte	0x00, 0xf0, 0x11, 0x00


	//----- nvinfo : EIATTR_KPARAM_INFO
	.align		4
.L_69:
        /*0048*/ 	.byte	0x04, 0x17
        /*004a*/ 	.short	(.L_71 - .L_70)
.L_70:
        /*004c*/ 	.word	0x00000000
        /*0050*/ 	.short	0x0008
        /*0052*/ 	.short	0x0034
        /*0054*/ 	.byte	0x00, 0xf0, 0x11, 0x00


	//----- nvinfo : EIATTR_KPARAM_INFO
	.align		4
.L_71:
        /*0058*/ 	.byte	0x04, 0x17
        /*005a*/ 	.short	(.L_73 - .L_72)
.L_72:
        /*005c*/ 	.word	0x00000000
        /*0060*/ 	.short	0x0007
        /*0062*/ 	.short	0x0030
        /*0064*/ 	.byte	0x00, 0xf0, 0x11, 0x00


	//----- nvinfo : EIATTR_KPARAM_INFO
	.align		4
.L_73:
        /*0068*/ 	.byte	0x04, 0x17
        /*006a*/ 	.short	(.L_75 - .L_74)
.L_74:
        /*006c*/ 	.word	0x00000000
        /*0070*/ 	.short	0x0006
        /*0072*/ 	.short	0x0028
        /*0074*/ 	.byte	0x00, 0xf5, 0x21, 0x00


	//----- nvinfo : EIATTR_KPARAM_INFO
	.align		4
.L_75:
        /*0078*/ 	.byte	0x04, 0x17
        /*007a*/ 	.short	(.L_77 - .L_76)
.L_76:
        /*007c*/ 	.word	0x00000000
        /*0080*/ 	.short	0x0005
        /*0082*/ 	.short	0x0020
        /*0084*/ 	.byte	0x00, 0xf0, 0x11, 0x00


	//----- nvinfo : EIATTR_KPARAM_INFO
	.align		4
.L_77:
        /*0088*/ 	.byte	0x04, 0x17
        /*008a*/ 	.short	(.L_79 - .L_78)
.L_78:
        /*008c*/ 	.word	0x00000000
        /*0090*/ 	.short	0x0004
        /*0092*/ 	.short	0x001c
        /*0094*/ 	.byte	0x00, 0xf0, 0x11, 0x00


	//----- nvinfo : EIATTR_KPARAM_INFO
	.align		4
.L_79:
        /*0098*/ 	.byte	0x04, 0x17
        /*009a*/ 	.short	(.L_81 - .L_80)
.L_80:
        /*009c*/ 	.word	0x00000000
        /*00a0*/ 	.short	0x0003
        /*00a2*/ 	.short	0x0018
        /*00a4*/ 	.byte	0x00, 0xf0, 0x11, 0x00


	//----- nvinfo : EIATTR_KPARAM_INFO
	.align		4
.L_81:
        /*00a8*/ 	.byte	0x04, 0x17
        /*00aa*/ 	.short	(.L_83 - .L_82)
.L_82:
        /*00ac*/ 	.word	0x00000000
        /*00b0*/ 	.short	0x0002
        /*00b2*/ 	.short	0x0010
        /*00b4*/ 	.byte	0x00, 0xf5, 0x21, 0x00


	//----- nvinfo : EIATTR_KPARAM_INFO
	.align		4
.L_83:
        /*00b8*/ 	.byte	0x04, 0x17
        /*00ba*/ 	.short	(.L_85 - .L_84)
.L_84:
        /*00bc*/ 	.word	0x00000000
        /*00c0*/ 	.short	0x0001
        /*00c2*/ 	.short	0x0008
        /*00c4*/ 	.byte	0x00, 0xf5, 0x21, 0x00


	//----- nvinfo : EIATTR_KPARAM_INFO
	.align		4
.L_85:
        /*00c8*/ 	.byte	0x04, 0x17
        /*00ca*/ 	.short	(.L_87 - .L_86)
.L_86:
        /*00cc*/ 	.word	0x00000000
        /*00d0*/ 	.short	0x0000
        /*00d2*/ 	.short	0x0000
        /*00d4*/ 	.byte	0x00, 0xf0, 0x11, 0x00


	//----- nvinfo : EIATTR_SPARSE_MMA_MASK
	.align		4
.L_87:
        /*00d8*/ 	.byte	0x03, 0x50
        /*00da*/ 	.short	0x0000


	//----- nvinfo : EIATTR_MAXREG_COUNT
	.align		4
        /*00dc*/ 	.byte	0x03, 0x1b
        /*00de*/ 	.short	0x00ff


	//----- nvinfo : EIATTR_NUM_BARRIERS
	.align		4
        /*00e0*/ 	.byte	0x02, 0x4c
        /*00e2*/ 	.byte	0x01
	.zero		1


	//----- nvinfo : EIATTR_MERCURY_ISA_VERSION
	.align		4
        /*00e4*/ 	.byte	0x03, 0x5f
        /*00e6*/ 	.short	0x0101


	//----- nvinfo : EIATTR_VRC_CTA_INIT_COUNT
	.align		4
        /*00e8*/ 	.byte	0x02, 0x4a
	.zero		1
	.zero		1


	//----- nvinfo : EIATTR_EXIT_INSTR_OFFSETS
	.align		4
        /*00ec*/ 	.byte	0x04, 0x1c
        /*00ee*/ 	.short	(.L_89 - .L_88)


	//   ....[0]....
.L_88:
        /*00f0*/ 	.word	0x000011d0


	//----- nvinfo : EIATTR_CRS_STACK_SIZE
	.align		4
.L_89:
        /*00f4*/ 	.byte	0x04, 0x1e
        /*00f6*/ 	.short	(.L_91 - .L_90)
.L_90:
        /*00f8*/ 	.word	0x00000000


	//----- nvinfo : EIATTR_CBANK_PARAM_SIZE
	.align		4
.L_91:
        /*00fc*/ 	.byte	0x03, 0x19
        /*00fe*/ 	.short	0x0050


	//----- nvinfo : EIATTR_PARAM_CBANK
	.align		4
        /*0100*/ 	.byte	0x04, 0x0a
        /*0102*/ 	.short	(.L_93 - .L_92)
	.align		4
.L_92:
        /*0104*/ 	.word	index@(.nv.constant0._Z11cavity_flowiPfS_fffS_ffiiS_S_)
        /*0108*/ 	.short	0x0380
        /*010a*/ 	.short	0x0050


	//----- nvinfo : EIATTR_SW_WAR
	.align		4
.L_93:
        /*010c*/ 	.byte	0x04, 0x36
        /*010e*/ 	.short	(.L_95 - .L_94)
.L_94:
        /*0110*/ 	.word	0x00000008
.L_95:


//--------------------- .nv.info._Z18pressure_poisson_2Pfii --------------------------
	.section	.nv.info._Z18pressure_poisson_2Pfii,"",@"SHT_CUDA_INFO"
	.sectionflags	@""
	.align	4


	//----- nvinfo : EIATTR_CUDA_API_VERSION
	.align		4
        /*0000*/ 	.byte	0x04, 0x37
        /*0002*/ 	.short	(.L_97 - .L_96)
.L_96:
        /*0004*/ 	.word	0x00000082


	//----- nvinfo : EIATTR_KPARAM_INFO
	.align		4
.L_97:
        /*0008*/ 	.byte	0x04, 0x17
        /*000a*/ 	.short	(.L_99 - .L_98)
.L_98:
        /*000c*/ 	.word	0x00000000
        /*0010*/ 	.short	0x0002
        /*0012*/ 	.short	0x000c
        /*0014*/ 	.byte	0x00, 0xf0, 0x11, 0x00


	//----- nvinfo : EIATTR_KPARAM_INFO
	.align		4
.L_99:
        /*0018*/ 	.byte	0x04, 0x17
        /*001a*/ 	.short	(.L_101 - .L_100)
.L_100:
        /*001c*/ 	.word	0x00000000
        /*0020*/ 	.short	0x0001
        /*0022*/ 	.short	0x0008
        /*0024*/ 	.byte	0x00, 0xf0, 0x11, 0x00


	//----- nvinfo : EIATTR_KPARAM_INFO
	.align		4
.L_101:
        /*0028*/ 	.byte	0x04, 0x17
        /*002a*/ 	.short	(.L_103 - .L_102)
.L_102:
        /*002c*/ 	.word	0x00000000
        /*0030*/ 	.short	0x0000
        /*0032*/ 	.short	0x0000
        /*0034*/ 	.byte	0x00, 0xf5, 0x21, 0x00


	//----- nvinfo : EIATTR_SPARSE_MMA_MASK
	.align		4
.L_103:
        /*0038*/ 	.byte	0x03, 0x50
        /*003a*/ 	.short	0x0000


	//----- nvinfo : EIATTR_MAXREG_COUNT
	.align		4
        /*003c*/ 	.byte	0x03, 0x1b
        /*003e*/ 	.short	0x00ff


	//----- nvinfo : EIATTR_NUM_BARRIERS
	.align		4
        /*0040*/ 	.byte	0x02, 0x4c
        /*0042*/ 	.byte	0x01
	.zero		1


	//----- nvinfo : EIATTR_MERCURY_ISA_VERSION
	.align		4
        /*0044*/ 	.byte	0x03, 0x5f
        /*0046*/ 	.short	0x0101


	//----- nvinfo : EIATTR_VRC_CTA_INIT_COUNT
	.align		4
        /*0048*/ 	.byte	0x02, 0x4a
	.zero		1
	.zero		1


	//----- nvinfo : EIATTR_EXIT_INSTR_OFFSETS
	.align		4
        /*004c*/ 	.byte	0x04, 0x1c
        /*004e*/ 	.short	(.L_105 - .L_104)


	//   ....[0]....
.L_104:
        /*0050*/ 	.word	0x000004d0


	//----- nvinfo : EIATTR_CBANK_PARAM_SIZE
	.align		4
.L_105:
        /*0054*/ 	.byte	0x03, 0x19
        /*0056*/ 	.short	0x0010


	//----- nvinfo : EIATTR_PARAM_CBANK
	.align		4
        /*0058*/ 	.byte	0x04, 0x0a
        /*005a*/ 	.short	(.L_107 - .L_106)
	.align		4
.L_106:
        /*005c*/ 	.word	index@(.nv.constant0._Z18pressure_poisson_2Pfii)
        /*0060*/ 	.short	0x0380
        /*0062*/ 	.short	0x0010


	//----- nvinfo : EIATTR_SW_WAR
	.align		4
.L_107:
        /*0064*/ 	.byte	0x04, 0x36
        /*0066*/ 	.short	(.L_109 - .L_108)
.L_108:
        /*0068*/ 	.word	0x00000008
.L_109:


//--------------------- .nv.info._Z16pressure_poissonPfffS_iiS_ --------------------------
	.section	.nv.info._Z16pressure_poissonPfffS_iiS_,"",@"SHT_CUDA_INFO"
	.sectionflags	@""
	.align	4


	//----- nvinfo : EIATTR_CUDA_API_VERSION
	.align		4
        /*0000*/ 	.byte	0x04, 0x37
        /*0002*/ 	.short	(.L_111 - .L_110)
.L_110:
        /*0004*/ 	.word	0x00000082


	//----- nvinfo : EIATTR_KPARAM_INFO
	.align		4
.L_111:
        /*0008*/ 	.byte	0x04, 0x17
        /*000a*/ 	.short	(.L_113 - .L_112)
.L_112:
        /*000c*/ 	.word	0x00000000
        /*0010*/ 	.short	0x0006
        /*0012*/ 	.short	0x0020
        /*0014*/ 	.byte	0x00, 0xf5, 0x21, 0x00


	//----- nvinfo : EIATTR_KPARAM_INFO
	.align		4
.L_113:
        /*0018*/ 	.byte	0x04, 0x17
        /*001a*/ 	.short	(.L_115 - .L_114)
.L_114:
        /*001c*/ 	.word	0x00000000
        /*0020*/ 	.short	0x0005
        /*0022*/ 	.short	0x001c
        /*0024*/ 	.byte	0x00, 0xf0, 0x11, 0x00


	//----- nvinfo : EIATTR_KPARAM_INFO
	.align		4
.L_115:
        /*0028*/ 	.byte	0x04, 0x17
        /*002a*/ 	.short	(.L_117 - .L_116)
.L_116:
        /*002c*/ 	.word	0x00000000
        /*0030*/ 	.short	0x0004
        /*0032*/ 	.short	0x0018
        /*0034*/ 	.byte	0x00, 0xf0, 0x11, 0x00


	//----- nvinfo : EIATTR_KPARAM_INFO
	.align		4
.L_117:
        /*0038*/ 	.byte	0x04, 0x17
        /*003a*/ 	.short	(.L_119 - .L_118)
.L_118:
        /*003c*/ 	.word	0x00000000
        /*0040*/ 	.short	0x0003
        /*0042*/ 	.short	0x0010
        /*0044*/ 	.byte	0x00, 0xf5, 0x21, 0x00


	//----- nvinfo : EIATTR_KPARAM_INFO
	.align		4
.L_119:
        /*0048*/ 	.byte	0x04, 0x17
        /*004a*/ 	.short	(.L_121 - .L_120)
.L_120:
        /*004c*/ 	.word	0x00000000
        /*0050*/ 	.short	0x0002
        /*0052*/ 	.short	0x000c
        /*0054*/ 	.byte	0x00, 0xf0, 0x11, 0x00


	//----- nvinfo : EIATTR_KPARAM_INFO
	.align		4
.L_121:
        /*0058*/ 	.byte	0x04, 0x17
        /*005a*/ 	.short	(.L_123 - .L_122)
.L_122:
        /*005c*/ 	.word	0x00000000
        /*0060*/ 	.short	0x0001
        /*0062*/ 	.short	0x0008
        /*0064*/ 	.byte	0x00, 0xf0, 0x11, 0x00


	//----- nvinfo : EIATTR_KPARAM_INFO
	.align		4
.L_123:
        /*0068*/ 	.byte	0x04, 0x17
        /*006a*/ 	.short	(.L_125 - .L_124)
.L_124:
        /*006c*/ 	.word	0x00000000
        /*0070*/ 	.short	0x0000
        /*0072*/ 	.short	0x0000
        /*0074*/ 	.byte	0x00, 0xf5, 0x21, 0x00


	//----- nvinfo : EIATTR_SPARSE_MMA_MASK
	.align		4
.L_125:
        /*0078*/ 	.byte	0x03, 0x50
        /*007a*/ 	.short	0x0000


	//----- nvinfo : EIATTR_MAXREG_COUNT
	.align		4
        /*007c*/ 	.byte	0x03, 0x1b
        /*007e*/ 	.short	0x00ff


	//----- nvinfo : EIATTR_NUM_BARRIERS
	.align		4
        /*0080*/ 	.byte	0x02, 0x4c
        /*0082*/ 	.byte	0x01
	.zero		1


	//----- nvinfo : EIATTR_MERCURY_ISA_VERSION
	.align		4
        /*0084*/ 	.byte	0x03, 0x5f
        /*0086*/ 	.short	0x0101


	//----- nvinfo : EIATTR_VRC_CTA_INIT_COUNT
	.align		4
        /*0088*/ 	.byte	0x02, 0x4a
	.zero		1
	.zero		1


	//----- nvinfo : EIATTR_EXIT_INSTR_OFFSETS
	.align		4
        /*008c*/ 	.byte	0x04, 0x1c
        /*008e*/ 	.short	(.L_127 - .L_126)


	//   ....[0]....
.L_126:
        /*0090*/ 	.word	0x000007e0


	//----- nvinfo : EIATTR_CRS_STACK_SIZE
	.align		4
.L_127:
        /*0094*/ 	.byte	0x04, 0x1e
        /*0096*/ 	.short	(.L_129 - .L_128)
.L_128:
        /*0098*/ 	.word	0x00000000


	//----- nvinfo : EIATTR_CBANK_PARAM_SIZE
	.align		4
.L_129:
        /*009c*/ 	.byte	0x03, 0x19
        /*009e*/ 	.short	0x0028


	//----- nvinfo : EIATTR_PARAM_CBANK
	.align		4
        /*00a0*/ 	.byte	0x04, 0x0a
        /*00a2*/ 	.short	(.L_131 - .L_130)
	.align		4
.L_130:
        /*00a4*/ 	.word	index@(.nv.constant0._Z16pressure_poissonPfffS_iiS_)
        /*00a8*/ 	.short	0x0380
        /*00aa*/ 	.short	0x0028


	//----- nvinfo : EIATTR_SW_WAR
	.align		4
.L_131:
        /*00ac*/ 	.byte	0x04, 0x36
        /*00ae*/ 	.short	(.L_133 - .L_132)
.L_132:
        /*00b0*/ 	.word	0x00000008
.L_133:


//--------------------- .nv.info._Z10build_up_bPfffS_S_ffii --------------------------
	.section	.nv.info._Z10build_up_bPfffS_S_ffii,"",@"SHT_CUDA_INFO"
	.sectionflags	@""
	.align	4


	//----- nvinfo : EIATTR_CUDA_API_VERSION
	.align		4
        /*0000*/ 	.byte	0x04, 0x37
        /*0002*/ 	.short	(.L_135 - .L_134)
.L_134:
        /*0004*/ 	.word	0x00000082


	//----- nvinfo : EIATTR_KPARAM_INFO
	.align		4
.L_135:
        /*0008*/ 	.byte	0x04, 0x17
        /*000a*/ 	.short	(.L_137 - .L_136)
.L_136:
        /*000c*/ 	.word	0x00000000
        /*0010*/ 	.short	0x0008
        /*0012*/ 	.short	0x002c
        /*0014*/ 	.byte	0x00, 0xf0, 0x11, 0x00


	//----- nvinfo : EIATTR_KPARAM_INFO
	.align		4
.L_137:
        /*0018*/ 	.byte	0x04, 0x17
        /*001a*/ 	.short	(.L_139 - .L_138)
.L_138:
        /*001c*/ 	.word	0x00000000
        /*0020*/ 	.short	0x0007
        /*0022*/ 	.short	0x0028
        /*0024*/ 	.byte	0x00, 0xf0, 0x11, 0x00


	//----- nvinfo : EIATTR_KPARAM_INFO
	.align		4
.L_139:
        /*0028*/ 	.byte	0x04, 0x17
        /*002a*/ 	.short	(.L_141 - .L_140)
.L_140:
        /*002c*/ 	.word	0x00000000
        /*0030*/ 	.short	0x0006
        /*0032*/ 	.short	0x0024
        /*0034*/ 	.byte	0x00, 0xf0, 0x11, 0x00


	//----- nvinfo : EIATTR_KPARAM_INFO
	.align		4
.L_141:
        /*0038*/ 	.byte	0x04, 0x17
        /*003a*/ 	.short	(.L_143 - .L_142)
.L_142:
        /*003c*/ 	.word	0x00000000
        /*0040*/ 	.short	0x0005
        /*0042*/ 	.short	0x0020
        /*0044*/ 	.byte	0x00, 0xf0, 0x11, 0x00


	//----- nvinfo : EIATTR_KPARAM_INFO
	.align		4
.L_143:
        /*0048*/ 	.byte	0x04, 0x17
        /*004a*/ 	.short	(.L_145 - .L_144)
.L_144:
        /*004c*/ 	.word	0x00000000
        /*0050*/ 	.short	0x0004
        /*0052*/ 	.short	0x0018
        /*0054*/ 	.byte	0x00, 0xf5, 0x21, 0x00


	//----- nvinfo : EIATTR_KPARAM_INFO
	.align		4
.L_145:
        /*0058*/ 	.byte	0x04, 0x17
        /*005a*/ 	.short	(.L_147 - .L_146)
.L_146:
        /*005c*/ 	.word	0x00000000
        /*0060*/ 	.short	0x0003
        /*0062*/ 	.short	0x0010
        /*0064*/ 	.byte	0x00, 0xf5, 0x21, 0x00


	//----- nvinfo : EIATTR_KPARAM_INFO
	.align		4
.L_147:
        /*0068*/ 	.byte	0x04, 0x17
        /*006a*/ 	.short	(.L_149 - .L_148)
.L_148:
        /*006c*/ 	.word	0x00000000
        /*0070*/ 	.short	0x0002
        /*0072*/ 	.short	0x000c
        /*0074*/ 	.byte	0x00, 0xf0, 0x11, 0x00


	//----- nvinfo : EIATTR_KPARAM_INFO
	.align		4
.L_149:
        /*0078*/ 	.byte	0x04, 0x17
        /*007a*/ 	.short	(.L_151 - .L_150)
.L_150:
        /*007c*/ 	.word	0x00000000
        /*0080*/ 	.short	0x0001
        /*0082*/ 	.short	0x0008
        /*0084*/ 	.byte	0x00, 0xf0, 0x11, 0x00


	//----- nvinfo : EIATTR_KPARAM_INFO
	.align		4
.L_151:
        /*0088*/ 	.byte	0x04, 0x17
        /*008a*/ 	.short	(.L_153 - .L_152)
.L_152:
        /*008c*/ 	.word	0x00000000
        /*0090*/ 	.short	0x0000
        /*0092*/ 	.short	0x0000
        /*0094*/ 	.byte	0x00, 0xf5, 0x21, 0x00


	//----- nvinfo : EIATTR_SPARSE_MMA_MASK
	.align		4
.L_153:
        /*0098*/ 	.byte	0x03, 0x50
        /*009a*/ 	.short	0x0000


	//----- nvinfo : EIATTR_MAXREG_COUNT
	.align		4
        /*009c*/ 	.byte	0x03, 0x1b
        /*009e*/ 	.short	0x00ff


	//----- nvinfo : EIATTR_NUM_BARRIERS
	.align		4
        /*00a0*/ 	.byte	0x02, 0x4c
        /*00a2*/ 	.byte	0x01
	.zero		1


	//----- nvinfo : EIATTR_MERCURY_ISA_VERSION
	.align		4
        /*00a4*/ 	.byte	0x03, 0x5f
        /*00a6*/ 	.short	0x0101


	//----- nvinfo : EIATTR_VRC_CTA_INIT_COUNT
	.align		4
        /*00a8*/ 	.byte	0x02, 0x4a
	.zero		1
	.zero		1


	//----- nvinfo : EIATTR_EXIT_INSTR_OFFSETS
	.align		4
        /*00ac*/ 	.byte	0x04, 0x1c
        /*00ae*/ 	.short	(.L_155 - .L_154)


	//   ....[0]....
.L_154:
        /*00b0*/ 	.word	0x00000c70


	//----- nvinfo : EIATTR_CRS_STACK_SIZE
	.align		4
.L_155:
        /*00b4*/ 	.byte	0x04, 0x1e
        /*00b6*/ 	.short	(.L_157 - .L_156)
.L_156:
        /*00b8*/ 	.word	0x00000000


	//----- nvinfo : EIATTR_CBANK_PARAM_SIZE
	.align		4
.L_157:
        /*00bc*/ 	.byte	0x03, 0x19
        /*00be*/ 	.short	0x0030


	//----- nvinfo : EIATTR_PARAM_CBANK
	.align		4
        /*00c0*/ 	.byte	0x04, 0x0a
        /*00c2*/ 	.short	(.L_159 - .L_158)
	.align		4
.L_158:
        /*00c4*/ 	.word	index@(.nv.constant0._Z10build_up_bPfffS_S_ffii)
        /*00c8*/ 	.short	0x0380
        /*00ca*/ 	.short	0x0030


	//----- nvinfo : EIATTR_SW_WAR
	.align		4
.L_159:
        /*00cc*/ 	.byte	0x04, 0x36
        /*00ce*/ 	.short	(.L_161 - .L_160)
.L_160:
        /*00d0*/ 	.word	0x00000008
.L_161:


//--------------------- .nv.info._Z7initialPfS_S_S_ii --------------------------
	.section	.nv.info._Z7initialPfS_S_S_ii,"",@"SHT_CUDA_INFO"
	.sectionflags	@""
	.align	4


	//----- nvinfo : EIATTR_CUDA_API_VERSION
	.align		4
        /*0000*/ 	.byte	0x04, 0x37
        /*0002*/ 	.short	(.L_163 - .L_162)
.L_162:
        /*0004*/ 	.word	0x00000082


	//----- nvinfo : EIATTR_KPARAM_INFO
	.align		4
.L_163:
        /*0008*/ 	.byte	0x04, 0x17
        /*000a*/ 	.short	(.L_165 - .L_164)
.L_164:
        /*000c*/ 	.word	0x00000000
        /*0010*/ 	.short	0x0005
        /*0012*/ 	.short	0x0024
        /*0014*/ 	.byte	0x00, 0xf0, 0x11, 0x00


	//----- nvinfo : EIATTR_KPARAM_INFO
	.align		4
.L_165:
        /*0018*/ 	.byte	0x04, 0x17
        /*001a*/ 	.short	(.L_167 - .L_166)
.L_166:
        /*001c*/ 	.word	0x00000000
        /*0020*/ 	.short	0x0004
        /*0022*/ 	.short	0x0020
        /*0024*/ 	.byte	0x00, 0xf0, 0x11, 0x00


	//----- nvinfo : EIATTR_KPARAM_INFO
	.align		4
.L_167:
        /*0028*/ 	.byte	0x04, 0x17
        /*002a*/ 	.short	(.L_169 - .L_168)
.L_168:
        /*002c*/ 	.word	0x00000000
        /*0030*/ 	.short	0x0003
        /*0032*/ 	.short	0x0018
        /*0034*/ 	.byte	0x00, 0xf5, 0x21, 0x00


	//----- nvinfo : EIATTR_KPARAM_INFO
	.align		4
.L_169:
        /*0038*/ 	.byte	0x04, 0x17
        /*003a*/ 	.short	(.L_171 - .L_170)
.L_170:
        /*003c*/ 	.word	0x00000000
        /*0040*/ 	.short	0x0002
        /*0042*/ 	.short	0x0010
        /*0044*/ 	.byte	0x00, 0xf5, 0x21, 0x00


	//----- nvinfo : EIATTR_KPARAM_INFO
	.align		4
.L_171:
        /*0048*/ 	.byte	0x04, 0x17
        /*004a*/ 	.short	(.L_173 - .L_172)
.L_172:
        /*004c*/ 	.word	0x00000000
        /*0050*/ 	.short	0x0001
        /*0052*/ 	.short	0x0008
        /*0054*/ 	.byte	0x00, 0xf5, 0x21, 0x00


	//----- nvinfo : EIATTR_KPARAM_INFO
	.align		4
.L_173:
        /*0058*/ 	.byte	0x04, 0x17
        /*005a*/ 	.short	(.L_175 - .L_174)
.L_174:
        /*005c*/ 	.word	0x00000000
        /*0060*/ 	.short	0x0000
        /*0062*/ 	.short	0x0000
        /*0064*/ 	.byte	0x00, 0xf5, 0x21, 0x00


	//----- nvinfo : EIATTR_SPARSE_MMA_MASK
	.align		4
.L_175:
        /*0068*/ 	.byte	0x03, 0x50
        /*006a*/ 	.short	0x0000


	//----- nvinfo : EIATTR_MAXREG_COUNT
	.align		4
        /*006c*/ 	.byte	0x03, 0x1b
        /*006e*/ 	.short	0x00ff


	//----- nvinfo : EIATTR_MERCURY_ISA_VERSION
	.align		4
        /*0070*/ 	.byte	0x03, 0x5f
        /*0072*/ 	.short	0x0101


	//----- nvinfo : EIATTR_VRC_CTA_INIT_COUNT
	.align		4
        /*0074*/ 	.byte	0x02, 0x4a
	.zero		1
	.zero		1


	//----- nvinfo : EIATTR_EXIT_INSTR_OFFSETS
	.align		4
        /*0078*/ 	.byte	0x04, 0x1c
        /*007a*/ 	.short	(.L_177 - .L_176)


	//   ....[0]....
.L_176:
        /*007c*/ 	.word	0x000003d0


	//----- nvinfo : EIATTR_CBANK_PARAM_SIZE
	.align		4
.L_177:
        /*0080*/ 	.byte	0x03, 0x19
        /*0082*/ 	.short	0x0028


	//----- nvinfo : EIATTR_PARAM_CBANK
	.align		4
        /*0084*/ 	.byte	0x04, 0x0a
        /*0086*/ 	.short	(.L_179 - .L_178)
	.align		4
.L_178:
        /*0088*/ 	.word	index@(.nv.constant0._Z7initialPfS_S_S_ii)
        /*008c*/ 	.short	0x0380
        /*008e*/ 	.short	0x0028


	//----- nvinfo : EIATTR_SW_WAR
	.align		4
.L_179:
        /*0090*/ 	.byte	0x04, 0x36
        /*0092*/ 	.short	(.L_181 - .L_180)
.L_180:
        /*0094*/ 	.word	0x00000008
.L_181:


//--------------------- .nv.callgraph             --------------------------
	.section	.nv.callgraph,"",@"SHT_CUDA_CALLGRAPH"
	.align	4
	.sectionentsize	8
	.align		4
        /*0000*/ 	.word	0x00000000
	.align		4
        /*0004*/ 	.word	0xffffffff
	.align		4
        /*0008*/ 	.word	0x00000000
	.align		4
        /*000c*/ 	.word	0xfffffffe
	.align		4
        /*0010*/ 	.word	0x00000000
	.align		4
        /*0014*/ 	.word	0xfffffffd
	.align		4
        /*0018*/ 	.word	0x00000000
	.align		4
        /*001c*/ 	.word	0xfffffffc


//--------------------- .text._Z13cavity_flow_2PfS_ii --------------------------
	.section	.text._Z13cavity_flow_2PfS_ii,"ax",@progbits
	.align	128
        .global         _Z13cavity_flow_2PfS_ii
        .type           _Z13cavity_flow_2PfS_ii,@function
        .size           _Z13cavity_flow_2PfS_ii,(.L_x_76 - _Z13cavity_flow_2PfS_ii)
        .other          _Z13cavity_flow_2PfS_ii,@"STO_CUDA_ENTRY STV_DEFAULT"
_Z13cavity_flow_2PfS_ii:
.text._Z13cavity_flow_2PfS_ii:
[----:B------:R-:W-:Y:S08]  /*0000*/  LDC R1, c[0x0][0x37c] ;  /* 0x0000df00ff017b82 */ /* 0x000ff00000000800 */
[----:B------:R-:W0:Y:S01]  /*0010*/  LDC.64 R2, c[0x0][0x390] ;  /* 0x0000e400ff027b82 */ /* 0x000e220000000a00 */
[----:B------:R-:W1:Y:S07]  /*0020*/  LDCU UR4, c[0x0][0x360] ;  /* 0x00006c00ff0477ac */ /* 0x000e6e0008000800 */
[----:B------:R-:W2:Y:S08]  /*0030*/  S2UR UR6, SR_CTAID.X ;  /* 0x00000000000679c3 */ /* 0x000eb00000002500 */
[----:B------:R-:W3:Y:S01]  /*0040*/  LDC.64 R16, c[0x0][0x380] ;  /* 0x0000e000ff107b82 */ /* 0x000ee20000000a00 */
[----:B0-----:R-:W-:-:S07]  /*0050*/  IMAD.HI R4, R2, 0x63e7063f, RZ ;  /* 0x63e7063f02047827 */ /* 0x001fce00078e02ff */
[----:B------:R-:W0:Y:S01]  /*0060*/  LDC.64 R14, c[0x0][0x388] ;  /* 0x0000e200ff0e7b82 */ /* 0x000e220000000a00 */
[C---:B------:R-:W-:Y:S01]  /*0070*/  IADD3 R19, PT, PT, R3.reuse, -0x1, RZ ;  /* 0xffffffff03137810 */ /* 0x040fe20007ffe0ff */
[----:B------:R-:W-:Y:S01]  /*0080*/  IMAD.HI R7, R3, 0x63e7063f, RZ ;  /* 0x63e7063f03077827 */ /* 0x000fe200078e02ff */
[----:B------:R-:W-:-:S04]  /*0090*/  SHF.R.U32.HI R5, RZ, 0x1f, R4 ;  /* 0x0000001fff057819 */ /* 0x000fc80000011604 */
[----:B------:R-:W-:Y:S02]  /*00a0*/  LEA.HI.SX32 R4, R4, R5, 0x1c ;  /* 0x0000000504047211 */ /* 0x000fe400078fe2ff */
[----:B------:R-:W-:Y:S02]  /*00b0*/  SHF.R.U32.HI R0, RZ, 0x1f, R7 ;  /* 0x0000001fff007819 */ /* 0x000fe40000011607 */
[----:B------:R-:W4:Y:S01]  /*00c0*/  I2F.U32.RP R5, R4 ;  /* 0x0000000400057306 */ /* 0x000f220000209000 */
[----:B------:R-:W-:Y:S02]  /*00d0*/  IADD3 R13, PT, PT, RZ, -R4, RZ ;  /* 0x80000004ff0d7210 */ /* 0x000fe40007ffe0ff */
[----:B------:R-:W-:Y:S02]  /*00e0*/  LEA.HI.SX32 R7, R7, R0, 0x1c ;  /* 0x0000000007077211 */ /* 0x000fe400078fe2ff */
[----:B------:R-:W-:-:S03]  /*00f0*/  ISETP.NE.U32.AND P2, PT, R4, RZ, PT ;  /* 0x000000ff0400720c */ /* 0x000fc60003f45070 */
[----:B------:R-:W5:Y:S08]  /*0100*/  I2F.U32.RP R0, R7 ;  /* 0x0000000700007306 */ /* 0x000f700000209000 */
[----:B----4-:R-:W4:Y:S08]  /*0110*/  MUFU.RCP R5, R5 ;  /* 0x0000000500057308 */ /* 0x010f300000001000 */
[----:B-----5:R-:W5:Y:S01]  /*0120*/  MUFU.RCP R0, R0 ;  /* 0x0000000000007308 */ /* 0x020f620000001000 */
[----:B----4-:R-:W-:-:S02]  /*0130*/  IADD3 R10, PT, PT, R5, 0xffffffe, RZ ;  /* 0x0ffffffe050a7810 */ /* 0x010fc40007ffe0ff */
[----:B------:R-:W-:-:S05]  /*0140*/  IADD3 R5, PT, PT, RZ, -R7, RZ ;  /* 0x80000007ff057210 */ /* 0x000fca0007ffe0ff */
[----:B------:R4:W1:Y:S01]  /*0150*/  F2I.FTZ.U32.TRUNC.NTZ R11, R10 ;  /* 0x0000000a000b7305 */ /* 0x000862000021f000 */
[----:B-----5:R-:W-:-:S07]  /*0160*/  IADD3 R8, PT, PT, R0, 0xffffffe, RZ ;  /* 0x0ffffffe00087810 */ /* 0x020fce0007ffe0ff */
[----:B------:R5:W2:Y:S01]  /*0170*/  F2I.FTZ.U32.TRUNC.NTZ R9, R8 ;  /* 0x0000000800097305 */ /* 0x000aa2000021f000 */
[----:B----4-:R-:W-:Y:S02]  /*0180*/  IMAD.MOV.U32 R10, RZ, RZ, RZ ;  /* 0x000000ffff0a7224 */ /* 0x010fe400078e00ff */
[----:B-1----:R-:W-:Y:S02]  /*0190*/  IMAD R13, R13, R11, RZ ;  /* 0x0000000b0d0d7224 */ /* 0x002fe400078e02ff */
[----:B-----5:R-:W-:Y:S02]  /*01a0*/  IMAD.MOV.U32 R8, RZ, RZ, RZ ;  /* 0x000000ffff087224 */ /* 0x020fe400078e00ff */
[----:B------:R-:W-:Y:S02]  /*01b0*/  IMAD.HI.U32 R11, R11, R13, R10 ;  /* 0x0000000d0b0b7227 */ /* 0x000fe400078e000a */
[----:B------:R-:W1:Y:S02]  /*01c0*/  LDC.64 R12, c[0x0][0x380] ;  /* 0x0000e000ff0c7b82 */ /* 0x000e640000000a00 */
[----:B--2---:R-:W-:-:S02]  /*01d0*/  IMAD R5, R5, R9, RZ ;  /* 0x0000000905057224 */ /* 0x004fc400078e02ff */
[----:B------:R-:W-:-:S04]  /*01e0*/  IMAD.HI.U32 R11, R11, UR6, RZ ;  /* 0x000000060b0b7c27 */ /* 0x000fc8000f8e00ff */
[----:B------:R-:W-:Y:S01]  /*01f0*/  IMAD.HI.U32 R0, R9, R5, R8 ;  /* 0x0000000509007227 */ /* 0x000fe200078e0008 */
[----:B------:R-:W-:Y:S01]  /*0200*/  IADD3 R11, PT, PT, -R11, RZ, RZ ;  /* 0x000000ff0b0b7210 */ /* 0x000fe20007ffe1ff */
[----:B------:R-:W2:Y:S04]  /*0210*/  S2R R8, SR_TID.X ;  /* 0x0000000000087919 */ /* 0x000ea80000002100 */
[----:B------:R-:W-:Y:S02]  /*0220*/  IMAD R5, R4, R11, UR6 ;  /* 0x0000000604057e24 */ /* 0x000fe4000f8e020b */
[----:B------:R-:W-:Y:S01]  /*0230*/  IMAD.HI.U32 R0, R0, UR6, RZ ;  /* 0x0000000600007c27 */ /* 0x000fe2000f8e00ff */
[----:B------:R-:W4:Y:S02]  /*0240*/  LDC.64 R10, c[0x0][0x388] ;  /* 0x0000e200ff0a7b82 */ /* 0x000f240000000a00 */
[----:B------:R-:W-:-:S02]  /*0250*/  ISETP.GE.U32.AND P0, PT, R5, R4, PT ;  /* 0x000000040500720c */ /* 0x000fc40003f06070 */
[----:B------:R-:W-:-:S05]  /*0260*/  IADD3 R6, PT, PT, -R0, RZ, RZ ;  /* 0x000000ff00067210 */ /* 0x000fca0007ffe1ff */
[----:B------:R-:W-:-:S06]  /*0270*/  IMAD R6, R7, R6, UR6 ;  /* 0x0000000607067e24 */ /* 0x000fcc000f8e0206 */
[----:B------:R-:W-:Y:S02]  /*0280*/  @P0 IADD3 R5, PT, PT, -R4, R5, RZ ;  /* 0x0000000504050210 */ /* 0x000fe40007ffe1ff */
[----:B------:R-:W-:Y:S02]  /*0290*/  ISETP.GE.U32.AND P0, PT, R6, R7, PT ;  /* 0x000000070600720c */ /* 0x000fe40003f06070 */
[----:B------:R-:W-:-:S11]  /*02a0*/  ISETP.GE.U32.AND P1, PT, R5, R4, PT ;  /* 0x000000040500720c */ /* 0x000fd60003f26070 */
[----:B------:R-:W-:Y:S01]  /*02b0*/  @P0 IMAD.IADD R6, R6, 0x1, -R7 ;  /* 0x0000000106060824 */ /* 0x000fe200078e0a07 */
[----:B------:R-:W-:Y:S02]  /*02c0*/  @P0 IADD3 R0, PT, PT, R0, 0x1, RZ ;  /* 0x0000000100000810 */ /* 0x000fe40007ffe0ff */
[----:B------:R-:W-:Y:S02]  /*02d0*/  @P1 IADD3 R5, PT, PT, -R4, R5, RZ ;  /* 0x0000000504051210 */ /* 0x000fe40007ffe1ff */
[----:B------:R-:W-:Y:S02]  /*02e0*/  ISETP.GE.U32.AND P1, PT, R6, R7, PT ;  /* 0x000000070600720c */ /* 0x000fe40003f26070 */
[----:B------:R-:W-:Y:S02]  /*02f0*/  @!P2 LOP3.LUT R5, RZ, R4, RZ, 0x33, !PT ;  /* 0x00000004ff05a212 */ /* 0x000fe400078e33ff */
[C---:B------:R-:W-:Y:S02]  /*0300*/  ISETP.NE.U32.AND P2, PT, R7.reuse, RZ, PT ;  /* 0x000000ff0700720c */ /* 0x040fe40003f45070 */
[----:B------:R-:W-:Y:S01]  /*0310*/  ISETP.GT.U32.AND P0, PT, R7, UR6, PT ;  /* 0x0000000607007c0c */ /* 0x000fe2000bf04070 */
[----:B--2---:R-:W-:Y:S01]  /*0320*/  IMAD R6, R5, UR4, R8 ;  /* 0x0000000405067c24 */ /* 0x004fe2000f8e0208 */
[----:B------:R-:W2:Y:S01]  /*0330*/  LDCU.64 UR4, c[0x0][0x358] ;  /* 0x00006b00ff0477ac */ /* 0x000ea20008000a00 */
[----:B------:R-:W5:Y:S04]  /*0340*/  LDC.64 R8, c[0x0][0x380] ;  /* 0x0000e000ff087b82 */ /* 0x000f680000000a00 */
[----:B------:R-:W-:Y:S01]  /*0350*/  @P1 VIADD R0, R0, 0x1 ;  /* 0x0000000100001836 */ /* 0x000fe20000000000 */
[----:B------:R-:W-:-:S03]  /*0360*/  ISETP.NE.AND P1, PT, R6, RZ, PT ;  /* 0x000000ff0600720c */ /* 0x000fc60003f25270 */
[----:B------:R-:W5:Y:S01]  /*0370*/  LDC.64 R4, c[0x0][0x388] ;  /* 0x0000e200ff047b82 */ /* 0x000f620000000a00 */
[----:B------:R-:W-:Y:S02]  /*0380*/  @!P2 LOP3.LUT R0, RZ, R7, RZ, 0x33, !PT ;  /* 0x00000007ff00a212 */ /* 0x000fe400078e33ff */
[----:B------:R-:W-:Y:S02]  /*0390*/  ISETP.NE.AND P2, PT, R6, R19, PT ;  /* 0x000000130600720c */ /* 0x000fe40003f45270 */
[----:B------:R-:W-:Y:S01]  /*03a0*/  IADD3 R19, PT, PT, R2, -0x1, RZ ;  /* 0xffffffff02137810 */ /* 0x000fe20007ffe0ff */
[----:B------:R-:W-:-:S03]  /*03b0*/  @P0 IMAD R7, R0, R3, R6 ;  /* 0x0000000300070224 */ /* 0x000fc600078e0206 */
[C---:B------:R-:W-:Y:S01]  /*03c0*/  ISETP.NE.AND P3, PT, R0.reuse, R19, PT ;  /* 0x000000130000720c */ /* 0x040fe20003f65270 */
[----:B------:R-:W-:Y:S02]  /*03d0*/  @!P1 IMAD R19, R0, R3, RZ ;  /* 0x0000000300139224 */ /* 0x000fe400078e02ff */
[----:B---3--:R-:W-:-:S04]  /*03e0*/  @P0 IMAD.WIDE R16, R7, 0x4, R16 ;  /* 0x0000000407100825 */ /* 0x008fc800078e0210 */
[----:B------:R-:W-:Y:S01]  /*03f0*/  @!P2 IMAD R21, R0, R3, R6 ;  /* 0x000000030015a224 */ /* 0x000fe200078e0206 */
[----:B--2---:R2:W-:Y:S01]  /*0400*/  @P0 STG.E desc[UR4][R16.64], RZ ;  /* 0x000000ff10000986 */ /* 0x0045e2000c101904 */
[----:B0-----:R-:W-:-:S04]  /*0410*/  @P0 IMAD.WIDE R14, R7, 0x4, R14 ;  /* 0x00000004070e0825 */ /* 0x001fc800078e020e */
[C---:B-1----:R-:W-:Y:S01]  /*0420*/  @!P1 IMAD.WIDE R12, R19.reuse, 0x4, R12 ;  /* 0x00000004130c9825 */ /* 0x042fe200078e020c */
[----:B------:R2:W-:Y:S03]  /*0430*/  @P0 STG.E desc[UR4][R14.64], RZ ;  /* 0x000000ff0e000986 */ /* 0x0005e6000c101904 */
[----:B----4-:R-:W-:Y:S01]  /*0440*/  @!P1 IMAD.WIDE R10, R19, 0x4, R10 ;  /* 0x00000004130a9825 */ /* 0x010fe200078e020a */
[----:B------:R2:W-:Y:S03]  /*0450*/  @!P1 STG.E desc[UR4][R12.64], RZ ;  /* 0x000000ff0c009986 */ /* 0x0005e6000c101904 */
[C---:B-----5:R-:W-:Y:S01]  /*0460*/  @!P2 IMAD.WIDE R8, R21.reuse, 0x4, R8 ;  /* 0x000000041508a825 */ /* 0x060fe200078e0208 */
[----:B------:R2:W-:Y:S03]  /*0470*/  @!P1 STG.E desc[UR4][R10.64], RZ ;  /* 0x000000ff0a009986 */ /* 0x0005e6000c101904 */
[----:B------:R-:W-:Y:S01]  /*0480*/  @!P2 IMAD.WIDE R4, R21, 0x4, R4 ;  /* 0x000000041504a825 */ /* 0x000fe200078e0204 */
[----:B------:R2:W-:Y:S04]  /*0490*/  @!P2 STG.E desc[UR4][R8.64], RZ ;  /* 0x000000ff0800a986 */ /* 0x0005e8000c101904 */
[----:B------:R2:W-:Y:S01]  /*04a0*/  @!P2 STG.E desc[UR4][R4.64], RZ ;  /* 0x000000ff0400a986 */ /* 0x0005e2000c101904 */
[----:B------:R-:W-:Y:S05]  /*04b0*/  @P3 BRA `(.L_x_0) ;  /* 0x0000000000203947 */ /* 0x000fea0003800000 */
[----:B--2---:R-:W0:Y:S01]  /*04c0*/  LDC.64 R4, c[0x0][0x380] ;  /* 0x0000e000ff047b82 */ /* 0x004e220000000a00 */
[----:B------:R-:W-:Y:S02]  /*04d0*/  IMAD R7, R0, R3, R6 ;  /* 0x0000000300077224 */ /* 0x000fe400078e0206 */
[----:B------:R-:W-:-:S05]  /*04e0*/  HFMA2 R3, -RZ, RZ, 1.875, 0 ;  /* 0x3f800000ff037431 */ /* 0x000fca00000001ff */
[----:B------:R-:W1:Y:S01]  /*04f0*/  LDC.64 R8, c[0x0][0x388] ;  /* 0x0000e200ff087b82 */ /* 0x000e620000000a00 */
[----:B0-----:R-:W-:-:S05]  /*0500*/  IMAD.WIDE R4, R7, 0x4, R4 ;  /* 0x0000000407047825 */ /* 0x001fca00078e0204 */
[----:B------:R0:W-:Y:S01]  /*0510*/  STG.E desc[UR4][R4.64], R3 ;  /* 0x0000000304007986 */ /* 0x0001e2000c101904 */
[----:B-1----:R-:W-:-:S05]  /*0520*/  IMAD.WIDE R8, R7, 0x4, R8 ;  /* 0x0000000407087825 */ /* 0x002fca00078e0208 */
[----:B------:R0:W-:Y:S02]  /*0530*/  STG.E desc[UR4][R8.64], RZ ;  /* 0x000000ff08007986 */ /* 0x0001e4000c101904 */
.L_x_0:
[----:B------:R-:W-:Y:S06]  /*0540*/  BAR.SYNC.DEFER_BLOCKING 0x0 ;  /* 0x0000000000007b1d */ /* 0x000fec0000010000 */
[----:B------:R-:W-:Y:S05]  /*0550*/  EXIT ;  /* 0x000000000000794d */ /* 0x000fea0003800000 */
.L_x_1:
[----:B------:R-:W-:-:S00]  /*0560*/  BRA `(.L_x_1) ;  /* 0xfffffffc00fc7947 */ /* 0x000fc0000383ffff */
[----:B------:R-:W-:-:S00]  /*0570*/  NOP ;  /* 0x0000000000007918 */ /* 0x000fc00000000000 */
        /* <DEDUP_REMOVED lines=8> */
.L_x_76:


//--------------------- .text._Z11cavity_flowiPfS_fffS_ffiiS_S_ --------------------------
	.section	.text._Z11cavity_flowiPfS_fffS_ffiiS_S_,"ax",@progbits
	.align	128
        .global         _Z11cavity_flowiPfS_fffS_ffiiS_S_
        .type           _Z11cavity_flowiPfS_fffS_ffiiS_S_,@function
        .size           _Z11cavity_flowiPfS_fffS_ffiiS_S_,(.L_x_72 - _Z11cavity_flowiPfS_fffS_ffiiS_S_)
        .other          _Z11cavity_flowiPfS_fffS_ffiiS_S_,@"STO_CUDA_ENTRY STV_DEFAULT"
_Z11cavity_flowiPfS_fffS_ffiiS_S_:
.text._Z11cavity_flowiPfS_fffS_ffiiS_S_:
[----:B------:R-:W-:Y:S08]  /*0000*/  LDC R1, c[0x0][0x37c] ;  /* 0x0000df00ff017b82 */ /* 0x000ff00000000800 */
[----:B------:R-:W0:Y:S01]  /*0010*/  LDC.64 R2, c[0x0][0x3b8] ;  /* 0x0000ee00ff027b82 */ /* 0x000e220000000a00 */
[----:B------:R-:W1:Y:S01]  /*0020*/  LDCU UR5, c[0x0][0x360] ;  /* 0x00006c00ff0577ac */ /* 0x000e620008000800 */
[----:B------:R-:W-:Y:S06]  /*0030*/  BSSY.RECONVERGENT B0, `(.L_x_2) ;  /* 0x0000118000007945 */ /* 0x000fec0003800200 */
[----:B------:R-:W2:Y:S01]  /*0040*/  S2UR UR4, SR_CTAID.X ;  /* 0x00000000000479c3 */ /* 0x000ea20000002500 */
[----:B0-----:R-:W-:-:S04]  /*0050*/  IMAD.HI R0, R3, 0x63e7063f, RZ ;  /* 0x63e7063f03007827 */ /* 0x001fc800078e02ff */
[----:B------:R-:W-:Y:S01]  /*0060*/  IMAD.HI R4, R2, 0x63e7063f, RZ ;  /* 0x63e7063f02047827 */ /* 0x000fe200078e02ff */
[----:B------:R-:W-:-:S03]  /*0070*/  SHF.R.U32.HI R5, RZ, 0x1f, R0 ;  /* 0x0000001fff057819 */ /* 0x000fc60000011600 */
[----:B------:R-:W-:Y:S01]  /*0080*/  VIADD R2, R2, 0xffffffff ;  /* 0xffffffff02027836 */ /* 0x000fe20000000000 */
[----:B------:R-:W-:Y:S02]  /*0090*/  SHF.R.U32.HI R7, RZ, 0x1f, R4 ;  /* 0x0000001fff077819 */ /* 0x000fe40000011604 */
[----:B------:R-:W-:Y:S02]  /*00a0*/  LEA.HI.SX32 R0, R0, R5, 0x1c ;  /* 0x0000000500007211 */ /* 0x000fe400078fe2ff */
[----:B------:R-:W-:Y:S02]  /*00b0*/  LEA.HI.SX32 R4, R4, R7, 0x1c ;  /* 0x0000000704047211 */ /* 0x000fe400078fe2ff */
[----:B------:R-:W0:Y:S01]  /*00c0*/  I2F.U32.RP R5, R0 ;  /* 0x0000000000057306 */ /* 0x000e220000209000 */
[----:B------:R-:W-:Y:S02]  /*00d0*/  IADD3 R11, PT, PT, RZ, -R0, RZ ;  /* 0x80000000ff0b7210 */ /* 0x000fe40007ffe0ff */
[----:B------:R-:W-:Y:S01]  /*00e0*/  IMAD.MOV R13, RZ, RZ, -R4 ;  /* 0x000000ffff0d7224 */ /* 0x000fe200078e0a04 */
[----:B------:R-:W-:-:S02]  /*00f0*/  ISETP.NE.U32.AND P2, PT, R0, RZ, PT ;  /* 0x000000ff0000720c */ /* 0x000fc40003f45070 */
[----:B------:R-:W-:Y:S02]  /*0100*/  ISETP.NE.U32.AND P4, PT, R4, RZ, PT ;  /* 0x000000ff0400720c */ /* 0x000fe40003f85070 */
[----:B------:R-:W3:Y:S08]  /*0110*/  I2F.U32.RP R10, R4 ;  /* 0x00000004000a7306 */ /* 0x000ef00000209000 */
[----:B0-----:R-:W0:Y:S08]  /*0120*/  MUFU.RCP R5, R5 ;  /* 0x0000000500057308 */ /* 0x001e300000001000 */
[----:B---3--:R-:W3:Y:S01]  /*0130*/  MUFU.RCP R10, R10 ;  /* 0x0000000a000a7308 */ /* 0x008ee20000001000 */
[----:B0-----:R-:W-:-:S07]  /*0140*/  IADD3 R6, PT, PT, R5, 0xffffffe, RZ ;  /* 0x0ffffffe05067810 */ /* 0x001fce0007ffe0ff */
[----:B------:R0:W4:Y:S01]  /*0150*/  F2I.FTZ.U32.TRUNC.NTZ R7, R6 ;  /* 0x0000000600077305 */ /* 0x000122000021f000 */
[----:B---3--:R-:W-:-:S07]  /*0160*/  VIADD R8, R10, 0xffffffe ;  /* 0x0ffffffe0a087836 */ /* 0x008fce0000000000 */
[----:B------:R3:W5:Y:S01]  /*0170*/  F2I.FTZ.U32.TRUNC.NTZ R9, R8 ;  /* 0x0000000800097305 */ /* 0x000762000021f000 */
[----:B0-----:R-:W-:Y:S02]  /*0180*/  HFMA2 R6, -RZ, RZ, 0, 0 ;  /* 0x00000000ff067431 */ /* 0x001fe400000001ff */
[----:B----4-:R-:W-:Y:S02]  /*0190*/  IMAD R5, R11, R7, RZ ;  /* 0x000000070b057224 */ /* 0x010fe400078e02ff */
[----:B---3--:R-:W-:Y:S02]  /*01a0*/  IMAD.MOV.U32 R8, RZ, RZ, RZ ;  /* 0x000000ffff087224 */ /* 0x008fe400078e00ff */
[----:B------:R-:W-:Y:S02]  /*01b0*/  IMAD.HI.U32 R5, R7, R5, R6 ;  /* 0x0000000507057227 */ /* 0x000fe400078e0006 */
[----:B------:R-:W1:Y:S02]  /*01c0*/  S2R R6, SR_TID.X ;  /* 0x0000000000067919 */ /* 0x000e640000002100 */
[----:B-----5:R-:W-:-:S02]  /*01d0*/  IMAD R11, R13, R9, RZ ;  /* 0x000000090d0b7224 */ /* 0x020fc400078e02ff */
[----:B--2---:R-:W-:-:S04]  /*01e0*/  IMAD.HI.U32 R5, R5, UR4, RZ ;  /* 0x0000000405057c27 */ /* 0x004fc8000f8e00ff */
[----:B------:R-:W-:Y:S01]  /*01f0*/  IMAD.HI.U32 R9, R9, R11, R8 ;  /* 0x0000000b09097227 */ /* 0x000fe200078e0008 */
[----:B------:R-:W-:-:S05]  /*0200*/  IADD3 R7, PT, PT, -R5, RZ, RZ ;  /* 0x000000ff05077210 */ /* 0x000fca0007ffe1ff */
[----:B------:R-:W-:-:S04]  /*0210*/  IMAD.HI.U32 R9, R9, UR4, RZ ;  /* 0x0000000409097c27 */ /* 0x000fc8000f8e00ff */
[----:B------:R-:W-:Y:S02]  /*0220*/  IMAD.MOV R9, RZ, RZ, -R9 ;  /* 0x000000ffff097224 */ /* 0x000fe400078e0a09 */
[----:B------:R-:W-:Y:S02]  /*0230*/  IMAD R7, R0, R7, UR4 ;  /* 0x0000000400077e24 */ /* 0x000fe4000f8e0207 */
[----:B------:R-:W-:-:S03]  /*0240*/  IMAD R9, R4, R9, UR4 ;  /* 0x0000000404097e24 */ /* 0x000fc6000f8e0209 */
[----:B------:R-:W-:Y:S02]  /*0250*/  ISETP.GE.U32.AND P0, PT, R7, R0, PT ;  /* 0x000000000700720c */ /* 0x000fe40003f06070 */
[----:B------:R-:W-:-:S11]  /*0260*/  ISETP.GE.U32.AND P1, PT, R9, R4, PT ;  /* 0x000000040900720c */ /* 0x000fd60003f26070 */
[----:B------:R-:W-:Y:S02]  /*0270*/  @P0 IADD3 R7, PT, PT, -R0, R7, RZ ;  /* 0x0000000700070210 */ /* 0x000fe40007ffe1ff */
[----:B------:R-:W-:Y:S01]  /*0280*/  @P1 IMAD.IADD R9, R9, 0x1, -R4 ;  /* 0x0000000109091824 */ /* 0x000fe200078e0a04 */
[----:B------:R-:W-:Y:S02]  /*0290*/  @P0 IADD3 R5, PT, PT, R5, 0x1, RZ ;  /* 0x0000000105050810 */ /* 0x000fe40007ffe0ff */
[----:B------:R-:W-:Y:S02]  /*02a0*/  ISETP.GE.U32.AND P1, PT, R7, R0, PT ;  /* 0x000000000700720c */ /* 0x000fe40003f26070 */
[----:B------:R-:W-:Y:S02]  /*02b0*/  ISETP.GE.U32.AND P3, PT, R9, R4, PT ;  /* 0x000000040900720c */ /* 0x000fe40003f66070 */
[----:B------:R-:W-:-:S09]  /*02c0*/  IADD3 R7, PT, PT, R3, -0x1, RZ ;  /* 0xffffffff03077810 */ /* 0x000fd20007ffe0ff */
[----:B------:R-:W-:Y:S01]  /*02d0*/  @P1 VIADD R5, R5, 0x1 ;  /* 0x0000000105051836 */ /* 0x000fe20000000000 */
[----:B------:R-:W-:Y:S02]  /*02e0*/  @!P2 LOP3.LUT R5, RZ, R0, RZ, 0x33, !PT ;  /* 0x00000000ff05a212 */ /* 0x000fe400078e33ff */
[----:B------:R-:W-:Y:S02]  /*02f0*/  @P3 IADD3 R9, PT, PT, -R4, R9, RZ ;  /* 0x0000000904093210 */ /* 0x000fe40007ffe1ff */
[----:B------:R-:W-:Y:S02]  /*0300*/  @!P4 LOP3.LUT R9, RZ, R4, RZ, 0x33, !PT ;  /* 0x00000004ff09c212 */ /* 0x000fe400078e33ff */
[----:B------:R-:W-:-:S03]  /*0310*/  ISETP.GE.AND P0, PT, R5, R2, PT ;  /* 0x000000020500720c */ /* 0x000fc60003f06270 */
[----:B-1----:R-:W-:Y:S01]  /*0320*/  IMAD R6, R9, UR5, R6 ;  /* 0x0000000509067c24 */ /* 0x002fe2000f8e0206 */
[----:B------:R-:W-:-:S04]  /*0330*/  ISETP.GT.U32.OR P0, PT, R0, UR4, P0 ;  /* 0x0000000400007c0c */ /* 0x000fc80008704470 */
[----:B------:R-:W-:-:S04]  /*0340*/  ISETP.LT.OR P0, PT, R6, 0x1, P0 ;  /* 0x000000010600780c */ /* 0x000fc80000701670 */
[----:B------:R-:W-:-:S13]  /*0350*/  ISETP.GE.OR P0, PT, R6, R7, P0 ;  /* 0x000000070600720c */ /* 0x000fda0000706670 */
[----:B------:R-:W-:Y:S05]  /*0360*/  @P0 BRA `(.L_x_3) ;  /* 0x0000000c00900947 */ /* 0x000fea0003800000 */
[----:B------:R-:W0:Y:S01]  /*0370*/  LDC.64 R16, c[0x0][0x358] ;  /* 0x0000d600ff107b82 */ /* 0x000e220000000a00 */
[----:B------:R-:W-:-:S07]  /*0380*/  IMAD R4, R5, R3, R6 ;  /* 0x0000000305047224 */ /* 0x000fce00078e0206 */
[----:B------:R-:W1:Y:S08]  /*0390*/  LDC.64 R14, c[0x0][0x3c0] ;  /* 0x0000f000ff0e7b82 */ /* 0x000e700000000a00 */
[----:B------:R-:W2:Y:S01]  /*03a0*/  LDC.64 R8, c[0x0][0x398] ;  /* 0x0000e600ff087b82 */ /* 0x000ea20000000a00 */
[----:B0-----:R-:W-:Y:S02]  /*03b0*/  R2UR UR4, R16 ;  /* 0x00000000100472ca */ /* 0x001fe400000e0000 */
[----:B------:R-:W-:Y:S01]  /*03c0*/  R2UR UR5, R17 ;  /* 0x00000000110572ca */ /* 0x000fe200000e0000 */
[----:B-1----:R-:W-:-:S12]  /*03d0*/  IMAD.WIDE R14, R4, 0x4, R14 ;  /* 0x00000004040e7825 */ /* 0x002fd800078e020e */
[----:B------:R-:W3:Y:S01]  /*03e0*/  LDG.E R21, desc[UR4][R14.64] ;  /* 0x000000040e157981 */ /* 0x000ee2000c1e1900 */
[----:B--2---:R-:W0:Y:S01]  /*03f0*/  MUFU.RCP R0, R9 ;  /* 0x0000000900007308 */ /* 0x004e220000001000 */
[----:B------:R-:W-:Y:S01]  /*0400*/  BSSY.RECONVERGENT B1, `(.L_x_4) ;  /* 0x000000d000017945 */ /* 0x000fe20003800200 */
[----:B0-----:R-:W-:-:S04]  /*0410*/  FFMA R7, R0, -R9, 1 ;  /* 0x3f80000000077423 */ /* 0x001fc80000000809 */
[----:B------:R-:W-:Y:S01]  /*0420*/  FFMA R0, R0, R7, R0 ;  /* 0x0000000700007223 */ /* 0x000fe20000000000 */
[----:B---3--:R-:W-:-:S04]  /*0430*/  FMUL R3, R21, R8 ;  /* 0x0000000815037220 */ /* 0x008fc80000400000 */
[----:B------:R-:W0:Y:S01]  /*0440*/  FCHK P0, R3, R9 ;  /* 0x0000000903007302 */ /* 0x000e220000000000 */
[----:B------:R-:W-:-:S04]  /*0450*/  FFMA R2, R3, R0, RZ ;  /* 0x0000000003027223 */ /* 0x000fc800000000ff */
[----:B------:R-:W-:-:S04]  /*0460*/  FFMA R7, R2, -R9, R3 ;  /* 0x8000000902077223 */ /* 0x000fc80000000003 */
[----:B------:R-:W-:Y:S01]  /*0470*/  FFMA R0, R0, R7, R2 ;  /* 0x0000000700007223 */ /* 0x000fe20000000002 */
[----:B0-----:R-:W-:Y:S06]  /*0480*/  @!P0 BRA `(.L_x_5) ;  /* 0x0000000000108947 */ /* 0x001fec0003800000 */
[----:B------:R-:W0:Y:S01]  /*0490*/  LDCU UR4, c[0x0][0x39c] ;  /* 0x00007380ff0477ac */ /* 0x000e220008000800 */
[----:B------:R-:W-:Y:S01]  /*04a0*/  MOV R2, 0x4d0 ;  /* 0x000004d000027802 */ /* 0x000fe20000000f00 */
[----:B0-----:R-:W-:-:S07]  /*04b0*/  IMAD.U32 R0, RZ, RZ, UR4 ;  /* 0x00000004ff007e24 */ /* 0x001fce000f8e00ff */
[----:B------:R-:W-:Y:S05]  /*04c0*/  CALL.REL.NOINC `($__internal_0_$__cuda_sm3x_div_rn_noftz_f32_slowpath) ;  /* 0x0000000c00447944 */ /* 0x000fea0003c00000 */
.L_x_5:
[----:B------:R-:W-:Y:S05]  /*04d0*/  BSYNC.RECONVERGENT B1 ;  /* 0x0000000000017941 */ /* 0x000fea0003800200 */
.L_x_4:
[----:B------:R-:W0:Y:S01]  /*04e0*/  LDC.64 R12, c[0x0][0x3c8] ;  /* 0x0000f200ff0c7b82 */ /* 0x000e220000000a00 */
[C---:B------:R-:W-:Y:S02]  /*04f0*/  R2UR UR6, R16.reuse ;  /* 0x00000000100672ca */ /* 0x040fe400000e0000 */
[C---:B------:R-:W-:Y:S02]  /*0500*/  R2UR UR7, R17.reuse ;  /* 0x00000000110772ca */ /* 0x040fe400000e0000 */
[----:B------:R-:W-:Y:S02]  /*0510*/  R2UR UR4, R16 ;  /* 0x00000000100472ca */ /* 0x000fe400000e0000 */
[----:B------:R-:W-:Y:S01]  /*0520*/  R2UR UR5, R17 ;  /* 0x00000000110572ca */ /* 0x000fe200000e0000 */
[----:B------:R-:W1:-:S12]  /*0530*/  LDC R10, c[0x0][0x3a0] ;  /* 0x0000e800ff0a7b82 */ /* 0x000e580000000800 */
[----:B------:R-:W2:Y:S01]  /*0540*/  LDG.E R22, desc[UR4][R14.64+-0x4] ;  /* 0xfffffc040e167981 */ /* 0x000ea2000c1e1900 */
[----:B------:R-:W3:Y:S01]  /*0550*/  LDCU UR4, c[0x0][0x398] ;  /* 0x00007300ff0477ac */ /* 0x000ee20008000800 */
[----:B0-----:R-:W-:-:S05]  /*0560*/  IMAD.WIDE R12, R4, 0x4, R12 ;  /* 0x00000004040c7825 */ /* 0x001fca00078e020c */
[----:B------:R-:W3:Y:S01]  /*0570*/  LDG.E R3, desc[UR6][R12.64] ;  /* 0x000000060c037981 */ /* 0x000ee2000c1e1900 */
[----:B-1----:R-:W0:Y:S01]  /*0580*/  MUFU.RCP R2, R10 ;  /* 0x0000000a00027308 */ /* 0x002e220000001000 */
[----:B------:R-:W-:Y:S01]  /*0590*/  BSSY.RECONVERGENT B1, `(.L_x_6) ;  /* 0x000000f000017945 */ /* 0x000fe20003800200 */
[----:B0-----:R-:W-:-:S04]  /*05a0*/  FFMA R7, R2, -R10, 1 ;  /* 0x3f80000002077423 */ /* 0x001fc8000000080a */
[----:B------:R-:W-:Y:S01]  /*05b0*/  FFMA R2, R2, R7, R2 ;  /* 0x0000000702027223 */ /* 0x000fe20000000002 */
[----:B---3--:R-:W-:-:S04]  /*05c0*/  FMUL R3, R3, UR4 ;  /* 0x0000000403037c20 */ /* 0x008fc80008400000 */
[----:B------:R-:W0:Y:S01]  /*05d0*/  FCHK P0, R3, R10 ;  /* 0x0000000a03007302 */ /* 0x000e220000000000 */
[----:B------:R-:W-:Y:S01]  /*05e0*/  FFMA R7, R3, R2, RZ ;  /* 0x0000000203077223 */ /* 0x000fe200000000ff */
[----:B--2---:R-:W-:-:S03]  /*05f0*/  FADD R8, R21, -R22 ;  /* 0x8000001615087221 */ /* 0x004fc60000000000 */
[----:B------:R-:W-:Y:S01]  /*0600*/  FFMA R9, R7, -R10, R3 ;  /* 0x8000000a07097223 */ /* 0x000fe20000000003 */
[----:B------:R-:W-:-:S03]  /*0610*/  FFMA R8, R8, -R0, R21 ;  /* 0x8000000008087223 */ /* 0x000fc60000000015 */
[----:B------:R-:W-:Y:S01]  /*0620*/  FFMA R0, R2, R9, R7 ;  /* 0x0000000902007223 */ /* 0x000fe20000000007 */
[----:B0-----:R-:W-:Y:S06]  /*0630*/  @!P0 BRA `(.L_x_7) ;  /* 0x0000000000108947 */ /* 0x001fec0003800000 */
[----:B------:R-:W0:Y:S01]  /*0640*/  LDCU UR4, c[0x0][0x3a0] ;  /* 0x00007400ff0477ac */ /* 0x000e220008000800 */
[----:B------:R-:W-:Y:S02]  /*0650*/  MOV R2, 0x680 ;  /* 0x0000068000027802 */ /* 0x000fe40000000f00 */
[----:B0-----:R-:W-:-:S07]  /*0660*/  MOV R0, UR4 ;  /* 0x0000000400007c02 */ /* 0x001fce0008000f00 */
[----:B------:R-:W-:Y:S05]  /*0670*/  CALL.REL.NOINC `($__internal_0_$__cuda_sm3x_div_rn_noftz_f32_slowpath) ;  /* 0x0000000800d87944 */ /* 0x000fea0003c00000 */
.L_x_7:
[----:B------:R-:W-:Y:S05]  /*0680*/  BSYNC.RECONVERGENT B1 ;  /* 0x0000000000017941 */ /* 0x000fea0003800200 */
.L_x_6:
[----:B------:R-:W0:Y:S01]  /*0690*/  LDC R10, c[0x0][0x3bc] ;  /* 0x0000ef00ff0a7b82 */ /* 0x000e220000000800 */
[----:B------:R-:W-:Y:S02]  /*06a0*/  R2UR UR4, R16 ;  /* 0x00000000100472ca */ /* 0x000fe400000e0000 */
[----:B------:R-:W-:-:S05]  /*06b0*/  R2UR UR5, R17 ;  /* 0x00000000110572ca */ /* 0x000fca00000e0000 */
[----:B------:R-:W1:Y:S08]  /*06c0*/  LDC.64 R2, c[0x0][0x3c0] ;  /* 0x0000f000ff027b82 */ /* 0x000e700000000a00 */
[----:B------:R-:W2:Y:S01]  /*06d0*/  LDC R7, c[0x0][0x3b0] ;  /* 0x0000ec00ff077b82 */ /* 0x000ea20000000800 */
[----:B0-----:R-:W-:-:S04]  /*06e0*/  IMAD R5, R5, R10, -R10 ;  /* 0x0000000a05057224 */ /* 0x001fc800078e0a0a */
[----:B------:R-:W-:-:S04]  /*06f0*/  IMAD.IADD R5, R6, 0x1, R5 ;  /* 0x0000000106057824 */ /* 0x000fc800078e0205 */
[----:B-1----:R-:W-:-:S05]  /*0700*/  IMAD.WIDE R2, R5, 0x4, R2 ;  /* 0x0000000405027825 */ /* 0x002fca00078e0202 */
[----:B------:R0:W3:Y:S01]  /*0710*/  LDG.E R6, desc[UR4][R2.64] ;  /* 0x0000000402067981 */ /* 0x0000e2000c1e1900 */
[----:B------:R-:W1:Y:S01]  /*0720*/  LDCU.64 UR4, c[0x0][0x398] ;  /* 0x00007300ff0477ac */ /* 0x000e620008000a00 */
[----:B--2---:R-:W-:-:S04]  /*0730*/  FADD R7, R7, R7 ;  /* 0x0000000707077221 */ /* 0x004fc80000000000 */
[----:B-1----:R-:W-:Y:S01]  /*0740*/  FMUL R9, R7, UR5 ;  /* 0x0000000507097c20 */ /* 0x002fe20008400000 */
[----:B------:R-:W-:-:S03]  /*0750*/  MOV R18, UR4 ;  /* 0x0000000400127c02 */ /* 0x000fc60008000f00 */
[----:B------:R-:W1:Y:S08]  /*0760*/  MUFU.RCP R10, R9 ;  /* 0x00000009000a7308 */ /* 0x000e700000001000 */
[----:B------:R-:W2:Y:S01]  /*0770*/  FCHK P0, R18, R9 ;  /* 0x0000000912007302 */ /* 0x000ea20000000000 */
[----:B-1----:R-:W-:-:S04]  /*0780*/  FFMA R7, -R9, R10, 1 ;  /* 0x3f80000009077423 */ /* 0x002fc8000000010a */
[----:B------:R-:W-:-:S04]  /*0790*/  FFMA R7, R10, R7, R10 ;  /* 0x000000070a077223 */ /* 0x000fc8000000000a */
[----:B------:R-:W-:-:S04]  /*07a0*/  FFMA R10, R7, UR4, RZ ;  /* 0x00000004070a7c23 */ /* 0x000fc800080000ff */
[----:B0-----:R-:W-:-:S04]  /*07b0*/  FFMA R2, -R9, R10, UR4 ;  /* 0x0000000409027e23 */ /* 0x001fc8000800010a */
[----:B------:R-:W-:Y:S01]  /*07c0*/  FFMA R7, R7, R2, R10 ;  /* 0x0000000207077223 */ /* 0x000fe2000000000a */
[----:B---3--:R-:W-:-:S04]  /*07d0*/  FADD R3, R21, -R6 ;  /* 0x8000000615037221 */ /* 0x008fc80000000000 */
[----:B------:R-:W-:Y:S01]  /*07e0*/  FFMA R8, R3, -R0, R8 ;  /* 0x8000000003087223 */ /* 0x000fe20000000008 */
[----:B--2---:R-:W-:Y:S06]  /*07f0*/  @!P0 BRA `(.L_x_8) ;  /* 0x0000000000188947 */ /* 0x004fec0003800000 */
[----:B------:R-:W0:Y:S01]  /*0800*/  LDCU UR4, c[0x0][0x398] ;  /* 0x00007300ff0477ac */ /* 0x000e220008000800 */
[----:B------:R-:W-:Y:S01]  /*0810*/  IMAD.MOV.U32 R0, RZ, RZ, R9 ;  /* 0x000000ffff007224 */ /* 0x000fe200078e0009 */
[----:B------:R-:W-:Y:S02]  /*0820*/  MOV R2, 0x850 ;  /* 0x0000085000027802 */ /* 0x000fe40000000f00 */
[----:B0-----:R-:W-:-:S07]  /*0830*/  MOV R3, UR4 ;  /* 0x0000000400037c02 */ /* 0x001fce0008000f00 */
[----:B------:R-:W-:Y:S05]  /*0840*/  CALL.REL.NOINC `($__internal_0_$__cuda_sm3x_div_rn_noftz_f32_slowpath) ;  /* 0x0000000800647944 */ /* 0x000fea0003c00000 */
[----:B------:R-:W-:-:S07]  /*0850*/  IMAD.MOV.U32 R7, RZ, RZ, R0 ;  /* 0x000000ffff077224 */ /* 0x000fce00078e0000 */
.L_x_8:
[----:B------:R-:W0:Y:S01]  /*0860*/  LDC.64 R10, c[0x0][0x3a8] ;  /* 0x0000ea00ff0a7b82 */ /* 0x000e220000000a00 */
[C---:B------:R-:W-:Y:S02]  /*0870*/  R2UR UR4, R16.reuse ;  /* 0x00000000100472ca */ /* 0x040fe400000e0000 */
[C---:B------:R-:W-:Y:S02]  /*0880*/  R2UR UR5, R17.reuse ;  /* 0x00000000110572ca */ /* 0x040fe400000e0000 */
[----:B------:R-:W-:Y:S02]  /*0890*/  R2UR UR6, R16 ;  /* 0x00000000100672ca */ /* 0x000fe400000e0000 */
[----:B------:R-:W-:Y:S01]  /*08a0*/  R2UR UR7, R17 ;  /* 0x00000000110772ca */ /* 0x000fe200000e0000 */
[----:B------:R-:W1:Y:S01]  /*08b0*/  LDC.64 R2, c[0x0][0x398] ;  /* 0x0000e600ff027b82 */ /* 0x000e620000000a00 */
[----:B0-----:R-:W-:-:S07]  /*08c0*/  IMAD.WIDE R10, R4, 0x4, R10 ;  /* 0x00000004040a7825 */ /* 0x001fce00078e020a */
[----:B------:R-:W2:Y:S04]  /*08d0*/  LDG.E R0, desc[UR4][R10.64+0x4] ;  /* 0x000004040a007981 */ /* 0x000ea8000c1e1900 */
[----:B------:R-:W2:Y:S01]  /*08e0*/  LDG.E R19, desc[UR6][R10.64+-0x4] ;  /* 0xfffffc060a137981 */ /* 0x000ea2000c1e1900 */
[----:B-1----:R-:W-:-:S04]  /*08f0*/  FMUL R3, R3, R3 ;  /* 0x0000000303037220 */ /* 0x002fc80000400000 */
[----:B------:R-:W0:Y:S08]  /*0900*/  MUFU.RCP R18, R3 ;  /* 0x0000000300127308 */ /* 0x000e300000001000 */
[----:B------:R-:W1:Y:S01]  /*0910*/  FCHK P0, R2, R3 ;  /* 0x0000000302007302 */ /* 0x000e620000000000 */
[----:B0-----:R-:W-:-:S04]  /*0920*/  FFMA R9, -R3, R18, 1 ;  /* 0x3f80000003097423 */ /* 0x001fc80000000112 */
[----:B------:R-:W-:-:S04]  /*0930*/  FFMA R9, R18, R9, R18 ;  /* 0x0000000912097223 */ /* 0x000fc80000000012 */
[----:B------:R-:W-:Y:S01]  /*0940*/  FFMA R18, R9, R2, RZ ;  /* 0x0000000209127223 */ /* 0x000fe200000000ff */
[----:B--2---:R-:W-:-:S03]  /*0950*/  FADD R19, R0, -R19 ;  /* 0x8000001300137221 */ /* 0x004fc60000000000 */
[----:B------:R-:W-:Y:S01]  /*0960*/  FFMA R0, -R3, R18, R2 ;  /* 0x0000001203007223 */ /* 0x000fe20000000102 */
[----:B------:R-:W-:-:S03]  /*0970*/  FFMA R8, R19, -R7, R8 ;  /* 0x8000000713087223 */ /* 0x000fc60000000008 */
[----:B------:R-:W-:Y:S01]  /*0980*/  FFMA R9, R9, R0, R18 ;  /* 0x0000000009097223 */ /* 0x000fe20000000012 */
[----:B-1----:R-:W-:Y:S06]  /*0990*/  @!P0 BRA `(.L_x_9) ;  /* 0x0000000000188947 */ /* 0x002fec0003800000 */
[----:B------:R-:W0:Y:S01]  /*09a0*/  LDCU UR4, c[0x0][0x398] ;  /* 0x00007300ff0477ac */ /* 0x000e220008000800 */
[----:B------:R-:W-:Y:S02]  /*09b0*/  MOV R0, R3 ;  /* 0x0000000300007202 */ /* 0x000fe40000000f00 */
[----:B------:R-:W-:Y:S01]  /*09c0*/  MOV R2, 0x9f0 ;  /* 0x000009f000027802 */ /* 0x000fe20000000f00 */
[----:B0-----:R-:W-:-:S07]  /*09d0*/  IMAD.U32 R3, RZ, RZ, UR4 ;  /* 0x00000004ff037e24 */ /* 0x001fce000f8e00ff */
[----:B------:R-:W-:Y:S05]  /*09e0*/  CALL.REL.NOINC `($__internal_0_$__cuda_sm3x_div_rn_noftz_f32_slowpath) ;  /* 0x0000000400fc7944 */ /* 0x000fea0003c00000 */
[----:B------:R-:W-:-:S07]  /*09f0*/  MOV R9, R0 ;  /* 0x0000000000097202 */ /* 0x000fce0000000f00 */
.L_x_9:
[----:B------:R-:W-:Y:S01]  /*0a00*/  R2UR UR4, R16 ;  /* 0x00000000100472ca */ /* 0x000fe200000e0000 */
[----:B------:R-:W0:Y:S01]  /*0a10*/  LDC R2, c[0x0][0x3a0] ;  /* 0x0000e800ff027b82 */ /* 0x000e220000000800 */
[----:B------:R-:W-:-:S13]  /*0a20*/  R2UR UR5, R17 ;  /* 0x00000000110572ca */ /* 0x000fda00000e0000 */
[----:B------:R-:W2:Y:S01]  /*0a30*/  LDG.E R3, desc[UR4][R14.64+0x4] ;  /* 0x000004040e037981 */ /* 0x000ea2000c1e1900 */
[----:B------:R-:W1:Y:S01]  /*0a40*/  LDCU UR4, c[0x0][0x398] ;  /* 0x00007300ff0477ac */ /* 0x000e620008000800 */
[----:B------:R-:W-:Y:S01]  /*0a50*/  FADD R20, R21, R21 ;  /* 0x0000001515147221 */ /* 0x000fe20000000000 */
[----:B0-----:R-:W-:-:S04]  /*0a60*/  FMUL R2, R2, R2 ;  /* 0x0000000202027220 */ /* 0x001fc80000400000 */
[----:B------:R-:W0:Y:S01]  /*0a70*/  MUFU.RCP R19, R2 ;  /* 0x0000000200137308 */ /* 0x000e220000001000 */
[----:B-1----:R-:W-:-:S07]  /*0a80*/  IMAD.U32 R23, RZ, RZ, UR4 ;  /* 0x00000004ff177e24 */ /* 0x002fce000f8e00ff */
[----:B------:R-:W1:Y:S01]  /*0a90*/  FCHK P0, R23, R2 ;  /* 0x0000000217007302 */ /* 0x000e620000000000 */
[----:B0-----:R-:W-:-:S04]  /*0aa0*/  FFMA R0, -R2, R19, 1 ;  /* 0x3f80000002007423 */ /* 0x001fc80000000113 */
[----:B------:R-:W-:-:S04]  /*0ab0*/  FFMA R0, R19, R0, R19 ;  /* 0x0000000013007223 */ /* 0x000fc80000000013 */
[----:B------:R-:W-:-:S04]  /*0ac0*/  FFMA R21, R0, UR4, RZ ;  /* 0x0000000400157c23 */ /* 0x000fc800080000ff */
[----:B------:R-:W-:-:S04]  /*0ad0*/  FFMA R18, -R2, R21, UR4 ;  /* 0x0000000402127e23 */ /* 0x000fc80008000115 */
[----:B------:R-:W-:Y:S01]  /*0ae0*/  FFMA R21, R0, R18, R21 ;  /* 0x0000001200157223 */ /* 0x000fe20000000015 */
[----:B--2---:R-:W-:-:S04]  /*0af0*/  FADD R3, R3, -R20 ;  /* 0x8000001403037221 */ /* 0x004fc80000000000 */
[----:B------:R-:W-:Y:S01]  /*0b00*/  FADD R22, R22, R3 ;  /* 0x0000000316167221 */ /* 0x000fe20000000000 */
[----:B-1----:R-:W-:Y:S06]  /*0b10*/  @!P0 BRA `(.L_x_10) ;  /* 0x0000000000188947 */ /* 0x002fec0003800000 */
[----:B------:R-:W0:Y:S01]  /*0b20*/  LDCU UR4, c[0x0][0x398] ;  /* 0x00007300ff0477ac */ /* 0x000e220008000800 */
[----:B------:R-:W-:Y:S02]  /*0b30*/  MOV R0, R2 ;  /* 0x0000000200007202 */ /* 0x000fe40000000f00 */
[----:B------:R-:W-:Y:S01]  /*0b40*/  MOV R2, 0xb70 ;  /* 0x00000b7000027802 */ /* 0x000fe20000000f00 */
[----:B0-----:R-:W-:-:S07]  /*0b50*/  IMAD.U32 R3, RZ, RZ, UR4 ;  /* 0x00000004ff037e24 */ /* 0x001fce000f8e00ff */
[----:B------:R-:W-:Y:S05]  /*0b60*/  CALL.REL.NOINC `($__internal_0_$__cuda_sm3x_div_rn_noftz_f32_slowpath) ;  /* 0x00000004009c7944 */ /* 0x000fea0003c00000 */
[----:B------:R-:W-:-:S07]  /*0b70*/  MOV R21, R0 ;  /* 0x0000000000157202 */ /* 0x000fce0000000f00 */
.L_x_10:
[----:B------:R-:W0:Y:S01]  /*0b80*/  LDC R19, c[0x0][0x3bc] ;  /* 0x0000ef00ff137b82 */ /* 0x000e220000000800 */
[----:B------:R-:W-:Y:S02]  /*0b90*/  R2UR UR4, R16 ;  /* 0x00000000100472ca */ /* 0x000fe400000e0000 */
[----:B------:R-:W-:-:S05]  /*0ba0*/  R2UR UR5, R17 ;  /* 0x00000000110572ca */ /* 0x000fca00000e0000 */
[----:B------:R-:W1:Y:S01]  /*0bb0*/  LDC.64 R2, c[0x0][0x388] ;  /* 0x0000e200ff027b82 */ /* 0x000e620000000a00 */
[----:B0-----:R-:W-:-:S07]  /*0bc0*/  IMAD.WIDE R18, R19, 0x4, R14 ;  /* 0x0000000413127825 */ /* 0x001fce00078e020e */
[----:B------:R-:W2:Y:S01]  /*0bd0*/  LDG.E R19, desc[UR4][R18.64] ;  /* 0x0000000412137981 */ /* 0x000ea2000c1e1900 */
[----:B------:R-:W0:Y:S01]  /*0be0*/  LDCU UR4, c[0x0][0x3b4] ;  /* 0x00007680ff0477ac */ /* 0x000e220008000800 */
[C---:B------:R-:W-:Y:S02]  /*0bf0*/  R2UR UR6, R16.reuse ;  /* 0x00000000100672ca */ /* 0x040fe400000e0000 */
[C---:B------:R-:W-:Y:S02]  /*0c00*/  R2UR UR7, R17.reuse ;  /* 0x00000000110772ca */ /* 0x040fe400000e0000 */
[----:B------:R-:W-:Y:S02]  /*0c10*/  R2UR UR8, R16 ;  /* 0x00000000100872ca */ /* 0x000fe400000e0000 */
[----:B------:R-:W-:Y:S01]  /*0c20*/  R2UR UR9, R17 ;  /* 0x00000000110972ca */ /* 0x000fe200000e0000 */
[----:B--2---:R-:W-:-:S04]  /*0c30*/  FADD R23, -R20, R19 ;  /* 0x0000001314177221 */ /* 0x004fc80000000100 */
[----:B------:R-:W-:-:S04]  /*0c40*/  FADD R6, R6, R23 ;  /* 0x0000001706067221 */ /* 0x000fc80000000000 */
[----:B------:R-:W-:-:S04]  /*0c50*/  FMUL R23, R6, R21 ;  /* 0x0000001506177220 */ /* 0x000fc80000400000 */
[----:B------:R-:W-:-:S04]  /*0c60*/  FFMA R23, R22, R9, R23 ;  /* 0x0000000916177223 */ /* 0x000fc80000000017 */
[----:B0-----:R-:W-:Y:S01]  /*0c70*/  FFMA R25, R23, UR4, R8 ;  /* 0x0000000417197c23 */ /* 0x001fe20008000008 */
[----:B-1----:R-:W-:Y:S02]  /*0c80*/  IMAD.WIDE R22, R4, 0x4, R2 ;  /* 0x0000000404167825 */ /* 0x002fe400078e0202 */
[----:B------:R-:W0:Y:S03]  /*0c90*/  LDC.64 R2, c[0x0][0x398] ;  /* 0x0000e600ff027b82 */ /* 0x000e260000000a00 */
[----:B------:R1:W-:Y:S04]  /*0ca0*/  STG.E desc[UR6][R22.64], R25 ;  /* 0x0000001916007986 */ /* 0x0003e8000c101906 */
[----:B------:R-:W2:Y:S01]  /*0cb0*/  LDG.E R15, desc[UR8][R14.64] ;  /* 0x000000080e0f7981 */ /* 0x000ea2000c1e1900 */
[----:B------:R-:W-:Y:S01]  /*0cc0*/  R2UR UR4, R16 ;  /* 0x00000000100472ca */ /* 0x000fe200000e0000 */
[----:B------:R-:W-:-:S12]  /*0cd0*/  BSSY.RECONVERGENT B1, `(.L_x_11) ;  /* 0x0000011000017945 */ /* 0x000fd80003800200 */
[----:B------:R1:W5:Y:S01]  /*0ce0*/  LDG.E R29, desc[UR4][R12.64] ;  /* 0x000000040c1d7981 */ /* 0x000362000c1e1900 */
[----:B0-----:R-:W0:Y:S02]  /*0cf0*/  MUFU.RCP R0, R3 ;  /* 0x0000000300007308 */ /* 0x001e240000001000 */
[----:B0-----:R-:W-:-:S04]  /*0d00*/  FFMA R19, R0, -R3, 1 ;  /* 0x3f80000000137423 */ /* 0x001fc80000000803 */
[----:B------:R-:W-:Y:S01]  /*0d10*/  FFMA R0, R0, R19, R0 ;  /* 0x0000001300007223 */ /* 0x000fe20000000000 */
[----:B--2---:R-:W-:-:S04]  /*0d20*/  FMUL R2, R15, R2 ;  /* 0x000000020f027220 */ /* 0x004fc80000400000 */
[----:B------:R-:W0:Y:S01]  /*0d30*/  FCHK P0, R2, R3 ;  /* 0x0000000302007302 */ /* 0x000e220000000000 */
[----:B------:R-:W-:-:S04]  /*0d40*/  FFMA R19, R0, R2, RZ ;  /* 0x0000000200137223 */ /* 0x000fc800000000ff */
[----:B------:R-:W-:-:S04]  /*0d50*/  FFMA R6, R19, -R3, R2 ;  /* 0x8000000313067223 */ /* 0x000fc80000000002 */
[----:B------:R-:W-:Y:S01]  /*0d60*/  FFMA R6, R0, R6, R19 ;  /* 0x0000000600067223 */ /* 0x000fe20000000013 */
[----:B01----:R-:W-:Y:S06]  /*0d70*/  @!P0 BRA `(.L_x_12) ;  /* 0x0000000000188947 */ /* 0x003fec0003800000 */
[----:B------:R-:W0:Y:S01]  /*0d80*/  LDCU UR4, c[0x0][0x39c] ;  /* 0x00007380ff0477ac */ /* 0x000e220008000800 */
[----:B------:R-:W-:Y:S01]  /*0d90*/  IMAD.MOV.U32 R3, RZ, RZ, R2 ;  /* 0x000000ffff037224 */ /* 0x000fe200078e0002 */
[----:B------:R-:W-:Y:S02]  /*0da0*/  MOV R2, 0xdd0 ;  /* 0x00000dd000027802 */ /* 0x000fe40000000f00 */
[----:B0-----:R-:W-:-:S07]  /*0db0*/  MOV R0, UR4 ;  /* 0x0000000400007c02 */ /* 0x001fce0008000f00 */
[----:B-----5:R-:W-:Y:S05]  /*0dc0*/  CALL.REL.NOINC `($__internal_0_$__cuda_sm3x_div_rn_noftz_f32_slowpath) ;  /* 0x0000000400047944 */ /* 0x020fea0003c00000 */
[----:B------:R-:W-:-:S07]  /*0dd0*/  IMAD.MOV.U32 R6, RZ, RZ, R0 ;  /* 0x000000ffff067224 */ /* 0x000fce00078e0000 */
.L_x_12:
[----:B------:R-:W-:Y:S05]  /*0de0*/  BSYNC.RECONVERGENT B1 ;  /* 0x0000000000017941 */ /* 0x000fea0003800200 */
.L_x_11:
[----:B------:R-:W-:Y:S01]  /*0df0*/  R2UR UR4, R16 ;  /* 0x00000000100472ca */ /* 0x000fe200000e0000 */
[----:B------:R-:W0:Y:S01]  /*0e00*/  LDC R18, c[0x0][0x3a0] ;  /* 0x0000e800ff127b82 */ /* 0x000e220000000800 */
[----:B------:R-:W-:-:S13]  /*0e10*/  R2UR UR5, R17 ;  /* 0x00000000110572ca */ /* 0x000fda00000e0000 */
[----:B------:R-:W2:Y:S01]  /*0e20*/  LDG.E R8, desc[UR4][R12.64+-0x4] ;  /* 0xfffffc040c087981 */ /* 0x000ea2000c1e1900 */
[----:B------:R-:W1:Y:S01]  /*0e30*/  LDCU UR4, c[0x0][0x398] ;  /* 0x00007300ff0477ac */ /* 0x000e620008000800 */
[----:B------:R-:W-:Y:S01]  /*0e40*/  BSSY.RECONVERGENT B1, `(.L_x_13) ;  /* 0x0000010000017945 */ /* 0x000fe20003800200 */
[----:B0-----:R-:W0:Y:S01]  /*0e50*/  MUFU.RCP R15, R18 ;  /* 0x00000012000f7308 */ /* 0x001e220000001000 */
[----:B-1---5:R-:W-:-:S07]  /*0e60*/  FMUL R3, R29, UR4 ;  /* 0x000000041d037c20 */ /* 0x022fce0008400000 */
[----:B------:R-:W1:Y:S01]  /*0e70*/  FCHK P0, R3, R18 ;  /* 0x0000001203007302 */ /* 0x000e620000000000 */
[----:B0-----:R-:W-:-:S04]  /*0e80*/  FFMA R0, R15, -R18, 1 ;  /* 0x3f8000000f007423 */ /* 0x001fc80000000812 */
[----:B------:R-:W-:-:S04]  /*0e90*/  FFMA R0, R15, R0, R15 ;  /* 0x000000000f007223 */ /* 0x000fc8000000000f */
[----:B------:R-:W-:-:S04]  /*0ea0*/  FFMA R14, R0, R3, RZ ;  /* 0x00000003000e7223 */ /* 0x000fc800000000ff */
[----:B------:R-:W-:-:S04]  /*0eb0*/  FFMA R15, R14, -R18, R3 ;  /* 0x800000120e0f7223 */ /* 0x000fc80000000003 */
[----:B------:R-:W-:Y:S01]  /*0ec0*/  FFMA R0, R0, R15, R14 ;  /* 0x0000000f00007223 */ /* 0x000fe2000000000e */
[----:B--2---:R-:W-:-:S04]  /*0ed0*/  FADD R2, R29, -R8 ;  /* 0x800000081d027221 */ /* 0x004fc80000000000 */
[----:B------:R-:W-:Y:S01]  /*0ee0*/  FFMA R6, R2, -R6, R29 ;  /* 0x8000000602067223 */ /* 0x000fe2000000001d */
[----:B-1----:R-:W-:Y:S06]  /*0ef0*/  @!P0 BRA `(.L_x_14) ;  /* 0x0000000000108947 */ /* 0x002fec0003800000 */
[----:B------:R-:W0:Y:S01]  /*0f00*/  LDCU UR4, c[0x0][0x3a0] ;  /* 0x00007400ff0477ac */ /* 0x000e220008000800 */
[----:B------:R-:W-:Y:S02]  /*0f10*/  MOV R2, 0xf40 ;  /* 0x00000f4000027802 */ /* 0x000fe40000000f00 */
[----:B0-----:R-:W-:-:S07]  /*0f20*/  MOV R0, UR4 ;  /* 0x0000000400007c02 */ /* 0x001fce0008000f00 */
[----:B------:R-:W-:Y:S05]  /*0f30*/  CALL.REL.NOINC `($__internal_0_$__cuda_sm3x_div_rn_noftz_f32_slowpath) ;  /* 0x0000000000a87944 */ /* 0x000fea0003c00000 */
.L_x_14:
[----:B------:R-:W-:Y:S05]  /*0f40*/  BSYNC.RECONVERGENT B1 ;  /* 0x0000000000017941 */ /* 0x000fea0003800200 */
.L_x_13:
[----:B------:R-:W0:Y:S01]  /*0f50*/  LDC R23, c[0x0][0x3bc] ;  /* 0x0000ef00ff177b82 */ /* 0x000e220000000800 */
[C---:B------:R-:W-:Y:S02]  /*0f60*/  R2UR UR12, R16.reuse ;  /* 0x00000000100c72ca */ /* 0x040fe400000e0000 */
[C---:B------:R-:W-:Y:S02]  /*0f70*/  R2UR UR13, R17.reuse ;  /* 0x00000000110d72ca */ /* 0x040fe400000e0000 */
[C---:B------:R-:W-:Y:S02]  /*0f80*/  R2UR UR4, R16.reuse ;  /* 0x00000000100472ca */ /* 0x040fe400000e0000 */
[C---:B------:R-:W-:Y:S01]  /*0f90*/  R2UR UR5, R17.reuse ;  /* 0x00000000110572ca */ /* 0x040fe200000e0000 */
[----:B------:R-:W1:Y:S01]  /*0fa0*/  LDC.64 R18, c[0x0][0x3c8] ;  /* 0x0000f200ff127b82 */ /* 0x000e620000000a00 */
[----:B------:R-:W-:Y:S02]  /*0fb0*/  R2UR UR10, R16 ;  /* 0x00000000100a72ca */ /* 0x000fe400000e0000 */
[----:B------:R-:W-:-:S02]  /*0fc0*/  R2UR UR11, R17 ;  /* 0x00000000110b72ca */ /* 0x000fc400000e0000 */
[C---:B------:R-:W-:Y:S02]  /*0fd0*/  R2UR UR6, R16.reuse ;  /* 0x00000000100672ca */ /* 0x040fe400000e0000 */
[C---:B------:R-:W-:Y:S01]  /*0fe0*/  R2UR UR7, R17.reuse ;  /* 0x00000000110772ca */ /* 0x040fe200000e0000 */
[----:B------:R-:W2:Y:S01]  /*0ff0*/  LDC.64 R2, c[0x0][0x3a8] ;  /* 0x0000ea00ff027b82 */ /* 0x000ea20000000a00 */
[----:B------:R-:W-:Y:S02]  /*1000*/  R2UR UR8, R16 ;  /* 0x00000000100872ca */ /* 0x000fe400000e0000 */
[----:B------:R-:W-:Y:S01]  /*1010*/  R2UR UR9, R17 ;  /* 0x00000000110972ca */ /* 0x000fe200000e0000 */
[----:B0-----:R-:W-:-:S04]  /*1020*/  IMAD.WIDE R14, R23, 0x4, R12 ;  /* 0x00000004170e7825 */ /* 0x001fc800078e020c */
[----:B------:R-:W3:Y:S01]  /*1030*/  LDG.E R12, desc[UR10][R12.64+0x4] ;  /* 0x0000040a0c0c7981 */ /* 0x000ee2000c1e1900 */
[----:B------:R-:W-:-:S03]  /*1040*/  IMAD.WIDE R10, R23, 0x4, R10 ;  /* 0x00000004170a7825 */ /* 0x000fc600078e020a */
[----:B------:R3:W4:Y:S01]  /*1050*/  LDG.E R14, desc[UR12][R14.64] ;  /* 0x0000000c0e0e7981 */ /* 0x000722000c1e1900 */
[----:B-1----:R-:W-:-:S03]  /*1060*/  IMAD.WIDE R18, R5, 0x4, R18 ;  /* 0x0000000405127825 */ /* 0x002fc600078e0212 */
[----:B------:R-:W5:Y:S04]  /*1070*/  LDG.E R10, desc[UR6][R10.64] ;  /* 0x000000060a0a7981 */ /* 0x000f68000c1e1900 */
[----:B------:R-:W5:Y:S01]  /*1080*/  LDG.E R18, desc[UR4][R18.64] ;  /* 0x0000000412127981 */ /* 0x000f62000c1e1900 */
[----:B------:R-:W0:Y:S01]  /*1090*/  LDCU UR4, c[0x0][0x3b4] ;  /* 0x00007680ff0477ac */ /* 0x000e220008000800 */
[----:B--2---:R-:W-:Y:S02]  /*10a0*/  IMAD.WIDE R22, R5, 0x4, R2 ;  /* 0x0000000405167825 */ /* 0x004fe400078e0202 */
[----:B------:R-:W1:Y:S04]  /*10b0*/  LDC.64 R2, c[0x0][0x390] ;  /* 0x0000e400ff027b82 */ /* 0x000e680000000a00 */
[----:B------:R-:W2:Y:S01]  /*10c0*/  LDG.E R23, desc[UR8][R22.64] ;  /* 0x0000000816177981 */ /* 0x000ea2000c1e1900 */
[----:B------:R-:W-:Y:S01]  /*10d0*/  FADD R5, R29, R29 ;  /* 0x0000001d1d057221 */ /* 0x000fe20000000000 */
[----:B-1----:R-:W-:-:S04]  /*10e0*/  IMAD.WIDE R2, R4, 0x4, R2 ;  /* 0x0000000404027825 */ /* 0x002fc800078e0202 */
[----:B---3--:R-:W-:Y:S01]  /*10f0*/  FADD R15, R12, -R5 ;  /* 0x800000050c0f7221 */ /* 0x008fe20000000000 */
[----:B----4-:R-:W-:-:S03]  /*1100*/  FADD R25, -R5, R14 ;  /* 0x0000000e05197221 */ /* 0x010fc60000000100 */
[----:B------:R-:W-:Y:S01]  /*1110*/  FADD R8, R8, R15 ;  /* 0x0000000f08087221 */ /* 0x000fe20000000000 */
[----:B-----5:R-:W-:Y:S01]  /*1120*/  FADD R29, R29, -R18 ;  /* 0x800000121d1d7221 */ /* 0x020fe20000000000 */
[----:B------:R-:W-:-:S03]  /*1130*/  FADD R18, R18, R25 ;  /* 0x0000001912127221 */ /* 0x000fc60000000000 */
[----:B------:R-:W-:Y:S01]  /*1140*/  FFMA R0, R29, -R0, R6 ;  /* 0x800000001d007223 */ /* 0x000fe20000000006 */
[----:B------:R-:W-:Y:S01]  /*1150*/  FMUL R21, R18, R21 ;  /* 0x0000001512157220 */ /* 0x000fe20000400000 */
[----:B--2---:R-:W-:-:S03]  /*1160*/  FADD R5, R10, -R23 ;  /* 0x800000170a057221 */ /* 0x004fc60000000000 */
[----:B------:R-:W-:Y:S01]  /*1170*/  FFMA R21, R8, R9, R21 ;  /* 0x0000000908157223 */ /* 0x000fe20000000015 */
[----:B------:R-:W-:-:S04]  /*1180*/  FFMA R0, R5, -R7, R0 ;  /* 0x8000000705007223 */ /* 0x000fc80000000000 */
[----:B0-----:R-:W-:-:S05]  /*1190*/  FFMA R21, R21, UR4, R0 ;  /* 0x0000000415157c23 */ /* 0x001fca0008000000 */
[----:B------:R0:W-:Y:S02]  /*11a0*/  STG.E desc[UR6][R2.64], R21 ;  /* 0x0000001502007986 */ /* 0x0001e4000c101906 */
.L_x_3:
[----:B------:R-:W-:Y:S05]  /*11b0*/  BSYNC.RECONVERGENT B0 ;  /* 0x0000000000007941 */ /* 0x000fea0003800200 */
.L_x_2:
[----:B------:R-:W-:Y:S06]  /*11c0*/  BAR.SYNC.DEFER_BLOCKING 0x0 ;  /* 0x0000000000007b1d */ /* 0x000fec0000010000 */
[----:B------:R-:W-:Y:S05]  /*11d0*/  EXIT ;  /* 0x000000000000794d */ /* 0x000fea0003800000 */
        .weak           $__internal_0_$__cuda_sm3x_div_rn_noftz_f32_slowpath
        .type           $__internal_0_$__cuda_sm3x_div_rn_noftz_f32_slowpath,@function
        .size           $__internal_0_$__cuda_sm3x_div_rn_noftz_f32_slowpath,(.L_x_72 - $__internal_0_$__cuda_sm3x_div_rn_noftz_f32_slowpath)
$__internal_0_$__cuda_sm3x_div_rn_noftz_f32_slowpath:
[----:B------:R-:W-:Y:S01]  /*11e0*/  SHF.R.U32.HI R18, RZ, 0x17, R0 ;  /* 0x00000017ff127819 */ /* 0x000fe20000011600 */
[----:B------:R-:W-:Y:S01]  /*11f0*/  BSSY.RECONVERGENT B2, `(.L_x_15) ;  /* 0x0000062000027945 */ /* 0x000fe20003800200 */
[----:B------:R-:W-:Y:S02]  /*1200*/  SHF.R.U32.HI R23, RZ, 0x17, R3 ;  /* 0x00000017ff177819 */ /* 0x000fe40000011603 */
[----:B------:R-:W-:Y:S02]  /*1210*/  LOP3.LUT R18, R18, 0xff, RZ, 0xc0, !PT ;  /* 0x000000ff12127812 */ /* 0x000fe400078ec0ff */
[----:B------:R-:W-:Y:S02]  /*1220*/  LOP3.LUT R23, R23, 0xff, RZ, 0xc0, !PT ;  /* 0x000000ff17177812 */ /* 0x000fe400078ec0ff */
[----:B------:R-:W-:-:S03]  /*1230*/  IADD3 R24, PT, PT, R18, -0x1, RZ ;  /* 0xffffffff12187810 */ /* 0x000fc60007ffe0ff */
[----:B------:R-:W-:Y:S01]  /*1240*/  VIADD R25, R23, 0xffffffff ;  /* 0xffffffff17197836 */ /* 0x000fe20000000000 */
[----:B------:R-:W-:-:S04]  /*1250*/  ISETP.GT.U32.AND P0, PT, R24, 0xfd, PT ;  /* 0x000000fd1800780c */ /* 0x000fc80003f04070 */
[----:B------:R-:W-:-:S13]  /*1260*/  ISETP.GT.U32.OR P0, PT, R25, 0xfd, P0 ;  /* 0x000000fd1900780c */ /* 0x000fda0000704470 */
[----:B------:R-:W-:Y:S01]  /*1270*/  @!P0 MOV R19, RZ ;  /* 0x000000ff00138202 */ /* 0x000fe20000000f00 */
[----:B------:R-:W-:Y:S06]  /*1280*/  @!P0 BRA `(.L_x_16) ;  /* 0x00000000005c8947 */ /* 0x000fec0003800000 */
[----:B------:R-:W-:Y:S02]  /*1290*/  FSETP.GTU.FTZ.AND P0, PT, |R3|, +INF , PT ;  /* 0x7f8000000300780b */ /* 0x000fe40003f1c200 */
[----:B------:R-:W-:-:S04]  /*12a0*/  FSETP.GTU.FTZ.AND P1, PT, |R0|, +INF , PT ;  /* 0x7f8000000000780b */ /* 0x000fc80003f3c200 */
[----:B------:R-:W-:-:S13]  /*12b0*/  PLOP3.LUT P0, PT, P0, P1, PT, 0xf8, 0x8f ;  /* 0x00000000008f781c */ /* 0x000fda0000703f70 */
[----:B------:R-:W-:Y:S05]  /*12c0*/  @P0 BRA `(.L_x_17) ;  /* 0x00000004004c0947 */ /* 0x000fea0003800000 */
[----:B------:R-:W-:-:S13]  /*12d0*/  LOP3.LUT P0, RZ, R0, 0x7fffffff, R3, 0xc8, !PT ;  /* 0x7fffffff00ff7812 */ /* 0x000fda000780c803 */
[----:B------:R-:W-:Y:S05]  /*12e0*/  @!P0 BRA `(.L_x_18) ;  /* 0x00000004003c8947 */ /* 0x000fea0003800000 */
[C---:B------:R-:W-:Y:S02]  /*12f0*/  FSETP.NEU.FTZ.AND P1, PT, |R3|.reuse, +INF , PT ;  /* 0x7f8000000300780b */ /* 0x040fe40003f3d200 */
[----:B------:R-:W-:Y:S02]  /*1300*/  FSETP.NEU.FTZ.AND P2, PT, |R0|, +INF , PT ;  /* 0x7f8000000000780b */ /* 0x000fe40003f5d200 */
[----:B------:R-:W-:-:S11]  /*1310*/  FSETP.NEU.FTZ.AND P0, PT, |R3|, +INF , PT ;  /* 0x7f8000000300780b */ /* 0x000fd60003f1d200 */
[----:B------:R-:W-:Y:S05]  /*1320*/  @!P2 BRA !P1, `(.L_x_18) ;  /* 0x00000004002ca947 */ /* 0x000fea0004800000 */
[----:B------:R-:W-:-:S04]  /*1330*/  LOP3.LUT P1, RZ, R3, 0x7fffffff, RZ, 0xc0, !PT ;  /* 0x7fffffff03ff7812 */ /* 0x000fc8000782c0ff */
[----:B------:R-:W-:-:S13]  /*1340*/  PLOP3.LUT P1, PT, P2, P1, PT, 0x2f, 0xf2 ;  /* 0x0000000000f2781c */ /* 0x000fda0001722577 */
[----:B------:R-:W-:Y:S05]  /*1350*/  @P1 BRA `(.L_x_19) ;  /* 0x0000000400181947 */ /* 0x000fea0003800000 */
[----:B------:R-:W-:-:S04]  /*1360*/  LOP3.LUT P1, RZ, R0, 0x7fffffff, RZ, 0xc0, !PT ;  /* 0x7fffffff00ff7812 */ /* 0x000fc8000782c0ff */
[----:B------:R-:W-:-:S13]  /*1370*/  PLOP3.LUT P0, PT, P0, P1, PT, 0x2f, 0xf2 ;  /* 0x0000000000f2781c */ /* 0x000fda0000702577 */
[----:B------:R-:W-:Y:S05]  /*1380*/  @P0 BRA `(.L_x_20) ;  /* 0x0000000400000947 */ /* 0x000fea0003800000 */
[----:B------:R-:W-:Y:S02]  /*1390*/  ISETP.GE.AND P0, PT, R25, RZ, PT ;  /* 0x000000ff1900720c */ /* 0x000fe40003f06270 */
[----:B------:R-:W-:-:S11]  /*13a0*/  ISETP.GE.AND P1, PT, R24, RZ, PT ;  /* 0x000000ff1800720c */ /* 0x000fd60003f26270 */
[----:B------:R-:W-:Y:S01]  /*13b0*/  @P0 MOV R19, RZ ;  /* 0x000000ff00130202 */ /* 0x000fe20000000f00 */
[----:B------:R-:W-:Y:S02]  /*13c0*/  @!P0 IMAD.MOV.U32 R19, RZ, RZ, -0x40 ;  /* 0xffffffc0ff138424 */ /* 0x000fe400078e00ff */
[----:B------:R-:W-:Y:S01]  /*13d0*/  @!P0 FFMA R3, R3, 1.84467440737095516160e+19, RZ ;  /* 0x5f80000003038823 */ /* 0x000fe200000000ff */
[----:B------:R-:W-:Y:S02]  /*13e0*/  @!P1 FFMA R0, R0, 1.84467440737095516160e+19, RZ ;  /* 0x5f80000000009823 */ /* 0x000fe400000000ff */
[----:B------:R-:W-:-:S07]  /*13f0*/  @!P1 IADD3 R19, PT, PT, R19, 0x40, RZ ;  /* 0x0000004013139810 */ /* 0x000fce0007ffe0ff */
.L_x_16:
[----:B------:R-:W-:Y:S01]  /*1400*/  LEA R25, R18, 0xc0800000, 0x17 ;  /* 0xc080000012197811 */ /* 0x000fe200078eb8ff */
[----:B------:R-:W-:Y:S01]  /*1410*/  VIADD R23, R23, 0xffffff81 ;  /* 0xffffff8117177836 */ /* 0x000fe20000000000 */
[----:B------:R-:W-:Y:S02]  /*1420*/  BSSY.RECONVERGENT B3, `(.L_x_21) ;  /* 0x0000035000037945 */ /* 0x000fe40003800200 */
[----:B------:R-:W-:Y:S01]  /*1430*/  IADD3 R26, PT, PT, -R25, R0, RZ ;  /* 0x00000000191a7210 */ /* 0x000fe20007ffe1ff */
[C---:B------:R-:W-:Y:S01]  /*1440*/  IMAD R0, R23.reuse, -0x800000, R3 ;  /* 0xff80000017007824 */ /* 0x040fe200078e0203 */
[----:B------:R-:W-:Y:S02]  /*1450*/  IADD3 R18, PT, PT, R23, 0x7f, -R18 ;  /* 0x0000007f17127810 */ /* 0x000fe40007ffe812 */
[----:B------:R-:W0:Y:S01]  /*1460*/  MUFU.RCP R24, R26 ;  /* 0x0000001a00187308 */ /* 0x000e220000001000 */
[----:B------:R-:W-:Y:S01]  /*1470*/  FADD.FTZ R25, -R26, -RZ ;  /* 0x800000ff1a197221 */ /* 0x000fe20000010100 */
[----:B------:R-:W-:-:S03]  /*1480*/  IADD3 R19, PT, PT, R18, R19, RZ ;  /* 0x0000001312137210 */ /* 0x000fc60007ffe0ff */
[----:B0-----:R-:W-:-:S04]  /*1490*/  FFMA R27, R24, R25, 1 ;  /* 0x3f800000181b7423 */ /* 0x001fc80000000019 */
[----:B------:R-:W-:-:S04]  /*14a0*/  FFMA R27, R24, R27, R24 ;  /* 0x0000001b181b7223 */ /* 0x000fc80000000018 */
[----:B------:R-:W-:-:S04]  /*14b0*/  FFMA R24, R0, R27, RZ ;  /* 0x0000001b00187223 */ /* 0x000fc800000000ff */
[----:B------:R-:W-:-:S04]  /*14c0*/  FFMA R3, R25, R24, R0 ;  /* 0x0000001819037223 */ /* 0x000fc80000000000 */
[----:B------:R-:W-:-:S04]  /*14d0*/  FFMA R24, R27, R3, R24 ;  /* 0x000000031b187223 */ /* 0x000fc80000000018 */
[----:B------:R-:W-:-:S04]  /*14e0*/  FFMA R25, R25, R24, R0 ;  /* 0x0000001819197223 */ /* 0x000fc80000000000 */
[----:B------:R-:W-:-:S05]  /*14f0*/  FFMA R0, R27, R25, R24 ;  /* 0x000000191b007223 */ /* 0x000fca0000000018 */
[----:B------:R-:W-:-:S04]  /*1500*/  SHF.R.U32.HI R3, RZ, 0x17, R0 ;  /* 0x00000017ff037819 */ /* 0x000fc80000011600 */
[----:B------:R-:W-:-:S04]  /*1510*/  LOP3.LUT R18, R3, 0xff, RZ, 0xc0, !PT ;  /* 0x000000ff03127812 */ /* 0x000fc800078ec0ff */
[----:B------:R-:W-:-:S05]  /*1520*/  IADD3 R3, PT, PT, R18, R19, RZ ;  /* 0x0000001312037210 */ /* 0x000fca0007ffe0ff */
[----:B------:R-:W-:-:S05]  /*1530*/  VIADD R18, R3, 0xffffffff ;  /* 0xffffffff03127836 */ /* 0x000fca0000000000 */
[----:B------:R-:W-:-:S13]  /*1540*/  ISETP.GE.U32.AND P0, PT, R18, 0xfe, PT ;  /* 0x000000fe1200780c */ /* 0x000fda0003f06070 */
[----:B------:R-:W-:Y:S05]  /*1550*/  @!P0 BRA `(.L_x_22) ;  /* 0x0000000000808947 */ /* 0x000fea0003800000 */
[----:B------:R-:W-:-:S13]  /*1560*/  ISETP.GT.AND P0, PT, R3, 0xfe, PT ;  /* 0x000000fe0300780c */ /* 0x000fda0003f04270 */
[----:B------:R-:W-:Y:S05]  /*1570*/  @P0 BRA `(.L_x_23) ;  /* 0x00000000006c0947 */ /* 0x000fea0003800000 */
[----:B------:R-:W-:-:S13]  /*1580*/  ISETP.GE.AND P0, PT, R3, 0x1, PT ;  /* 0x000000010300780c */ /* 0x000fda0003f06270 */
[----:B------:R-:W-:Y:S05]  /*1590*/  @P0 BRA `(.L_x_24) ;  /* 0x0000000000740947 */ /* 0x000fea0003800000 */
[----:B------:R-:W-:Y:S02]  /*15a0*/  ISETP.GE.AND P0, PT, R3, -0x18, PT ;  /* 0xffffffe80300780c */ /* 0x000fe40003f06270 */
[----:B------:R-:W-:-:S11]  /*15b0*/  LOP3.LUT R0, R0, 0x80000000, RZ, 0xc0, !PT ;  /* 0x8000000000007812 */ /* 0x000fd600078ec0ff */
[----:B------:R-:W-:Y:S05]  /*15c0*/  @!P0 BRA `(.L_x_24) ;  /* 0x0000000000688947 */ /* 0x000fea0003800000 */
[-CC-:B------:R-:W-:Y:S01]  /*15d0*/  FFMA.RZ R18, R27, R25.reuse, R24.reuse ;  /* 0x000000191b127223 */ /* 0x180fe2000000c018 */
[----:B------:R-:W-:Y:S01]  /*15e0*/  IADD3 R23, PT, PT, R3, 0x20, RZ ;  /* 0x0000002003177810 */ /* 0x000fe20007ffe0ff */
[CCC-:B------:R-:W-:Y:S01]  /*15f0*/  FFMA.RP R19, R27.reuse, R25.reuse, R24.reuse ;  /* 0x000000191b137223 */ /* 0x1c0fe20000008018 */
[----:B------:R-:W-:Y:S01]  /*1600*/  FFMA.RM R24, R27, R25, R24 ;  /* 0x000000191b187223 */ /* 0x000fe20000004018 */
[C---:B------:R-:W-:Y:S02]  /*1610*/  ISETP.NE.AND P2, PT, R3.reuse, RZ, PT ;  /* 0x000000ff0300720c */ /* 0x040fe40003f45270 */
[----:B------:R-:W-:Y:S02]  /*1620*/  LOP3.LUT R18, R18, 0x7fffff, RZ, 0xc0, !PT ;  /* 0x007fffff12127812 */ /* 0x000fe400078ec0ff */
[----:B------:R-:W-:Y:S02]  /*1630*/  ISETP.NE.AND P1, PT, R3, RZ, PT ;  /* 0x000000ff0300720c */ /* 0x000fe40003f25270 */
[----:B------:R-:W-:-:S02]  /*1640*/  LOP3.LUT R18, R18, 0x800000, RZ, 0xfc, !PT ;  /* 0x0080000012127812 */ /* 0x000fc400078efcff */
[----:B------:R-:W-:Y:S02]  /*1650*/  IADD3 R3, PT, PT, -R3, RZ, RZ ;  /* 0x000000ff03037210 */ /* 0x000fe40007ffe1ff */
[----:B------:R-:W-:Y:S02]  /*1660*/  SHF.L.U32 R23, R18, R23, RZ ;  /* 0x0000001712177219 */ /* 0x000fe400000006ff */
[----:B------:R-:W-:Y:S02]  /*1670*/  FSETP.NEU.FTZ.AND P0, PT, R19, R24, PT ;  /* 0x000000181300720b */ /* 0x000fe40003f1d000 */
[----:B------:R-:W-:Y:S02]  /*1680*/  SEL R3, R3, RZ, P2 ;  /* 0x000000ff03037207 */ /* 0x000fe40001000000 */
[----:B------:R-:W-:Y:S02]  /*1690*/  ISETP.NE.AND P1, PT, R23, RZ, P1 ;  /* 0x000000ff1700720c */ /* 0x000fe40000f25270 */
[----:B------:R-:W-:-:S02]  /*16a0*/  SHF.R.U32.HI R24, RZ, R3, R18 ;  /* 0x00000003ff187219 */ /* 0x000fc40000011612 */
[----:B------:R-:W-:Y:S02]  /*16b0*/  PLOP3.LUT P0, PT, P0, P1, PT, 0xf8, 0x8f ;  /* 0x00000000008f781c */ /* 0x000fe40000703f70 */
[----:B------:R-:W-:Y:S02]  /*16c0*/  SHF.R.U32.HI R18, RZ, 0x1, R24 ;  /* 0x00000001ff127819 */ /* 0x000fe40000011618 */
[----:B------:R-:W-:-:S04]  /*16d0*/  SEL R3, RZ, 0x1, !P0 ;  /* 0x00000001ff037807 */ /* 0x000fc80004000000 */
[----:B------:R-:W-:-:S04]  /*16e0*/  LOP3.LUT R3, R3, 0x1, R18, 0xf8, !PT ;  /* 0x0000000103037812 */ /* 0x000fc800078ef812 */
[----:B------:R-:W-:-:S05]  /*16f0*/  LOP3.LUT R3, R3, R24, RZ, 0xc0, !PT ;  /* 0x0000001803037212 */ /* 0x000fca00078ec0ff */
[----:B------:R-:W-:-:S05]  /*1700*/  IMAD.IADD R3, R18, 0x1, R3 ;  /* 0x0000000112037824 */ /* 0x000fca00078e0203 */
[----:B------:R-:W-:Y:S01]  /*1710*/  LOP3.LUT R0, R3, R0, RZ, 0xfc, !PT ;  /* 0x0000000003007212 */ /* 0x000fe200078efcff */
[----:B------:R-:W-:Y:S06]  /*1720*/  BRA `(.L_x_24) ;  /* 0x0000000000107947 */ /* 0x000fec0003800000 */
.L_x_23:
[----:B------:R-:W-:-:S04]  /*1730*/  LOP3.LUT R0, R0, 0x80000000, RZ, 0xc0, !PT ;  /* 0x8000000000007812 */ /* 0x000fc800078ec0ff */
[----:B------:R-:W-:Y:S01]  /*1740*/  LOP3.LUT R0, R0, 0x7f800000, RZ, 0xfc, !PT ;  /* 0x7f80000000007812 */ /* 0x000fe200078efcff */
[----:B------:R-:W-:Y:S06]  /*1750*/  BRA `(.L_x_24) ;  /* 0x0000000000047947 */ /* 0x000fec0003800000 */
.L_x_22:
[----:B------:R-:W-:-:S07]  /*1760*/  LEA R0, R19, R0, 0x17 ;  /* 0x0000000013007211 */ /* 0x000fce00078eb8ff */
.L_x_24:
[----:B------:R-:W-:Y:S05]  /*1770*/  BSYNC.RECONVERGENT B3 ;  /* 0x0000000000037941 */ /* 0x000fea0003800200 */
.L_x_21:
[----:B------:R-:W-:Y:S05]  /*1780*/  BRA `(.L_x_25) ;  /* 0x0000000000207947 */ /* 0x000fea0003800000 */
.L_x_20:
[----:B------:R-:W-:-:S04]  /*1790*/  LOP3.LUT R0, R0, 0x80000000, R3, 0x48, !PT ;  /* 0x8000000000007812 */ /* 0x000fc800078e4803 */
[----:B------:R-:W-:Y:S01]  /*17a0*/  LOP3.LUT R0, R0, 0x7f800000, RZ, 0xfc, !PT ;  /* 0x7f80000000007812 */ /* 0x000fe200078efcff */
[----:B------:R-:W-:Y:S06]  /*17b0*/  BRA `(.L_x_25) ;  /* 0x0000000000147947 */ /* 0x000fec0003800000 */
.L_x_19:
[----:B------:R-:W-:Y:S01]  /*17c0*/  LOP3.LUT R0, R0, 0x80000000, R3, 0x48, !PT ;  /* 0x8000000000007812 */ /* 0x000fe200078e4803 */
[----:B------:R-:W-:Y:S06]  /*17d0*/  BRA `(.L_x_25) ;  /* 0x00000000000c7947 */ /* 0x000fec0003800000 */
.L_x_18:
[----:B------:R-:W0:Y:S01]  /*17e0*/  MUFU.RSQ R0, -QNAN ;  /* 0xffc0000000007908 */ /* 0x000e220000001400 */
[----:B------:R-:W-:Y:S05]  /*17f0*/  BRA `(.L_x_25) ;  /* 0x0000000000047947 */ /* 0x000fea0003800000 */
.L_x_17:
[----:B------:R-:W-:-:S07]  /*1800*/  FADD.FTZ R0, R3, R0 ;  /* 0x0000000003007221 */ /* 0x000fce0000010000 */
.L_x_25:
[----:B------:R-:W-:Y:S05]  /*1810*/  BSYNC.RECONVERGENT B2 ;  /* 0x0000000000027941 */ /* 0x000fea0003800200 */
.L_x_15:
[----:B------:R-:W-:-:S04]  /*1820*/  HFMA2 R3, -RZ, RZ, 0, 0 ;  /* 0x00000000ff037431 */ /* 0x000fc800000001ff */
[----:B0-----:R-:W-:Y:S05]  /*1830*/  RET.REL.NODEC R2 `(_Z11cavity_flowiPfS_fffS_ffiiS_S_) ;  /* 0xffffffe402f07950 */ /* 0x001fea0003c3ffff */
.L_x_26:
        /* <DEDUP_REMOVED lines=12> */
.L_x_72:


//--------------------- .text._Z18pressure_poisson_2Pfii --------------------------
	.section	.text._Z18pressure_poisson_2Pfii,"ax",@progbits
	.align	128
        .global         _Z18pressure_poisson_2Pfii
        .type           _Z18pressure_poisson_2Pfii,@function
        .size           _Z18pressure_poisson_2Pfii,(.L_x_78 - _Z18pressure_poisson_2Pfii)
        .other          _Z18pressure_poisson_2Pfii,@"STO_CUDA_ENTRY STV_DEFAULT"
_Z18pressure_poisson_2Pfii:
.text._Z18pressure_poisson_2Pfii:
[----:B------:R-:W-:Y:S08]  /*0000*/  LDC R1, c[0x0][0x37c] ;  /* 0x0000df00ff017b82 */ /* 0x000ff00000000800 */
[----:B------:R-:W0:Y:S01]  /*0010*/  LDC.64 R2, c[0x0][0x388] ;  /* 0x0000e200ff027b82 */ /* 0x000e220000000a00 */
[----:B------:R-:W1:Y:S07]  /*0020*/  LDCU UR4, c[0x0][0x360] ;  /* 0x00006c00ff0477ac */ /* 0x000e6e0008000800 */
[----:B------:R-:W2:Y:S01]  /*0030*/  S2UR UR6, SR_CTAID.X ;  /* 0x00000000000679c3 */ /* 0x000ea20000002500 */
[----:B0-----:R-:W-:-:S05]  /*0040*/  IMAD.HI R4, R2, 0x63e7063f, RZ ;  /* 0x63e7063f02047827 */ /* 0x001fca00078e02ff */
[----:B------:R-:W-:-:S04]  /*0050*/  SHF.R.U32.HI R5, RZ, 0x1f, R4 ;  /* 0x0000001fff057819 */ /* 0x000fc80000011604 */
[----:B------:R-:W-:Y:S01]  /*0060*/  LEA.HI.SX32 R4, R4, R5, 0x1c ;  /* 0x0000000504047211 */ /* 0x000fe200078fe2ff */
[----:B------:R-:W-:-:S03]  /*0070*/  IMAD.HI R5, R3, 0x63e7063f, RZ ;  /* 0x63e7063f03057827 */ /* 0x000fc600078e02ff */
[----:B------:R-:W0:Y:S01]  /*0080*/  I2F.U32.RP R8, R4 ;  /* 0x0000000400087306 */ /* 0x000e220000209000 */
[----:B------:R-:W-:Y:S02]  /*0090*/  IADD3 R9, PT, PT, RZ, -R4, RZ ;  /* 0x80000004ff097210 */ /* 0x000fe40007ffe0ff */
[----:B------:R-:W-:Y:S02]  /*00a0*/  SHF.R.U32.HI R0, RZ, 0x1f, R5 ;  /* 0x0000001fff007819 */ /* 0x000fe40000011605 */
[----:B------:R-:W-:Y:S02]  /*00b0*/  ISETP.NE.U32.AND P1, PT, R4, RZ, PT ;  /* 0x000000ff0400720c */ /* 0x000fe40003f25070 */
[----:B------:R-:W-:-:S04]  /*00c0*/  LEA.HI.SX32 R5, R5, R0, 0x1c ;  /* 0x0000000005057211 */ /* 0x000fc800078fe2ff */
[----:B------:R-:W3:Y:S01]  /*00d0*/  I2F.U32.RP R0, R5 ;  /* 0x0000000500007306 */ /* 0x000ee20000209000 */
[----:B------:R-:W-:Y:S02]  /*00e0*/  IADD3 R11, PT, PT, RZ, -R5, RZ ;  /* 0x80000005ff0b7210 */ /* 0x000fe40007ffe0ff */
[----:B------:R-:W-:-:S05]  /*00f0*/  ISETP.NE.U32.AND P3, PT, R5, RZ, PT ;  /* 0x000000ff0500720c */ /* 0x000fca0003f65070 */
[----:B0-----:R-:W0:Y:S08]  /*0100*/  MUFU.RCP R8, R8 ;  /* 0x0000000800087308 */ /* 0x001e300000001000 */
[----:B---3--:R-:W-:Y:S01]  /*0110*/  MUFU.RCP R0, R0 ;  /* 0x0000000000007308 */ /* 0x008fe20000001000 */
[----:B0-----:R-:W-:Y:S02]  /*0120*/  IADD3 R6, PT, PT, R8, 0xffffffe, RZ ;  /* 0x0ffffffe08067810 */ /* 0x001fe40007ffe0ff */
[----:B------:R-:W1:Y:S05]  /*0130*/  S2R R8, SR_TID.X ;  /* 0x0000000000087919 */ /* 0x000e6a0000002100 */
[----:B------:R0:W3:Y:S02]  /*0140*/  F2I.FTZ.U32.TRUNC.NTZ R7, R6 ;  /* 0x0000000600077305 */ /* 0x0000e4000021f000 */
[----:B0-----:R-:W-:-:S02]  /*0150*/  IMAD.MOV.U32 R6, RZ, RZ, RZ ;  /* 0x000000ffff067224 */ /* 0x001fc400078e00ff */
[----:B---3--:R-:W-:-:S04]  /*0160*/  IMAD R9, R9, R7, RZ ;  /* 0x0000000709097224 */ /* 0x008fc800078e02ff */
[----:B------:R-:W-:-:S04]  /*0170*/  IMAD.HI.U32 R7, R7, R9, R6 ;  /* 0x0000000907077227 */ /* 0x000fc800078e0006 */
[----:B------:R-:W-:Y:S02]  /*0180*/  VIADD R6, R0, 0xffffffe ;  /* 0x0ffffffe00067836 */ /* 0x000fe40000000000 */
[----:B--2---:R-:W-:-:S05]  /*0190*/  IMAD.HI.U32 R7, R7, UR6, RZ ;  /* 0x0000000607077c27 */ /* 0x004fca000f8e00ff */
[----:B------:R-:W-:-:S05]  /*01a0*/  IADD3 R7, PT, PT, -R7, RZ, RZ ;  /* 0x000000ff07077210 */ /* 0x000fca0007ffe1ff */
[----:B------:R-:W-:Y:S02]  /*01b0*/  IMAD R9, R4, R7, UR6 ;  /* 0x0000000604097e24 */ /* 0x000fe4000f8e0207 */
[----:B------:R0:W2:Y:S03]  /*01c0*/  F2I.FTZ.U32.TRUNC.NTZ R7, R6 ;  /* 0x0000000600077305 */ /* 0x0000a6000021f000 */
[----:B------:R-:W-:Y:S01]  /*01d0*/  ISETP.GE.U32.AND P0, PT, R9, R4, PT ;  /* 0x000000040900720c */ /* 0x000fe20003f06070 */
[----:B0-----:R-:W-:Y:S02]  /*01e0*/  IMAD.MOV.U32 R6, RZ, RZ, RZ ;  /* 0x000000ffff067224 */ /* 0x001fe400078e00ff */
[----:B--2---:R-:W-:-:S10]  /*01f0*/  IMAD R11, R11, R7, RZ ;  /* 0x000000070b0b7224 */ /* 0x004fd400078e02ff */
[----:B------:R-:W-:Y:S01]  /*0200*/  @P0 IADD3 R9, PT, PT, -R4, R9, RZ ;  /* 0x0000000904090210 */ /* 0x000fe20007ffe1ff */
[----:B------:R-:W-:-:S03]  /*0210*/  IMAD.HI.U32 R0, R7, R11, R6 ;  /* 0x0000000b07007227 */ /* 0x000fc600078e0006 */
[----:B------:R-:W-:Y:S01]  /*0220*/  ISETP.GE.U32.AND P0, PT, R9, R4, PT ;  /* 0x000000040900720c */ /* 0x000fe20003f06070 */
[----:B------:R-:W-:Y:S02]  /*0230*/  VIADD R7, R3, 0xffffffff ;  /* 0xffffffff03077836 */ /* 0x000fe40000000000 */
[----:B------:R-:W-:-:S05]  /*0240*/  IMAD.HI.U32 R0, R0, UR6, RZ ;  /* 0x0000000600007c27 */ /* 0x000fca000f8e00ff */
[----:B------:R-:W-:-:S05]  /*0250*/  IADD3 R6, PT, PT, -R0, RZ, RZ ;  /* 0x000000ff00067210 */ /* 0x000fca0007ffe1ff */
[----:B------:R-:W-:Y:S01]  /*0260*/  @P0 IADD3 R9, PT, PT, -R4, R9, RZ ;  /* 0x0000000904090210 */ /* 0x000fe20007ffe1ff */
[----:B------:R-:W-:Y:S01]  /*0270*/  IMAD R6, R5, R6, UR6 ;  /* 0x0000000605067e24 */ /* 0x000fe2000f8e0206 */
[----:B------:R-:W-:-:S04]  /*0280*/  @!P1 LOP3.LUT R9, RZ, R4, RZ, 0x33, !PT ;  /* 0x00000004ff099212 */ /* 0x000fc800078e33ff */
[----:B------:R-:W-:Y:S01]  /*0290*/  ISETP.GE.U32.AND P1, PT, R6, R5, PT ;  /* 0x000000050600720c */ /* 0x000fe20003f26070 */
[----:B-1----:R-:W-:Y:S01]  /*02a0*/  IMAD R4, R9, UR4, R8 ;  /* 0x0000000409047c24 */ /* 0x002fe2000f8e0208 */
[----:B------:R-:W0:Y:S04]  /*02b0*/  LDCU.64 UR4, c[0x0][0x358] ;  /* 0x00006b00ff0477ac */ /* 0x000e280008000a00 */
[----:B------:R-:W-:-:S07]  /*02c0*/  ISETP.NE.AND P0, PT, R4, R7, PT ;  /* 0x000000070400720c */ /* 0x000fce0003f05270 */
[----:B------:R-:W-:Y:S02]  /*02d0*/  @P1 IADD3 R6, PT, PT, -R5, R6, RZ ;  /* 0x0000000605061210 */ /* 0x000fe40007ffe1ff */
[----:B------:R-:W-:Y:S02]  /*02e0*/  @P1 IADD3 R0, PT, PT, R0, 0x1, RZ ;  /* 0x0000000100001810 */ /* 0x000fe40007ffe0ff */
[-C--:B------:R-:W-:Y:S02]  /*02f0*/  ISETP.GE.U32.AND P2, PT, R6, R5.reuse, PT ;  /* 0x000000050600720c */ /* 0x080fe40003f46070 */
[----:B------:R-:W1:Y:S11]  /*0300*/  @!P0 LDC.64 R6, c[0x0][0x380] ;  /* 0x0000e000ff068b82 */ /* 0x000e760000000a00 */
[----:B------:R-:W-:Y:S01]  /*0310*/  @P2 VIADD R0, R0, 0x1 ;  /* 0x0000000100002836 */ /* 0x000fe20000000000 */
[----:B------:R-:W-:-:S05]  /*0320*/  @!P3 LOP3.LUT R0, RZ, R5, RZ, 0x33, !PT ;  /* 0x00000005ff00b212 */ /* 0x000fca00078e33ff */
[----:B------:R-:W-:-:S04]  /*0330*/  @!P0 IMAD R9, R0, R3, R4 ;  /* 0x0000000300098224 */ /* 0x000fc800078e0204 */
[----:B-1----:R-:W-:-:S05]  /*0340*/  @!P0 IMAD.WIDE R6, R9, 0x4, R6 ;  /* 0x0000000409068825 */ /* 0x002fca00078e0206 */
[----:B0-----:R-:W2:Y:S01]  /*0350*/  @!P0 LDG.E R17, desc[UR4][R6.64+-0x4] ;  /* 0xfffffc0406118981 */ /* 0x001ea2000c1e1900 */
[----:B------:R-:W-:-:S13]  /*0360*/  ISETP.GT.U32.AND P1, PT, R5, UR6, PT ;  /* 0x0000000605007c0c */ /* 0x000fda000bf24070 */
[----:B------:R-:W0:Y:S01]  /*0370*/  @P1 LDC.64 R10, c[0x0][0x380] ;  /* 0x0000e000ff0a1b82 */ /* 0x000e220000000a00 */
[----:B------:R-:W-:-:S05]  /*0380*/  @P1 IMAD R5, R0, R3, R3 ;  /* 0x0000000300051224 */ /* 0x000fca00078e0203 */
[----:B------:R-:W-:-:S05]  /*0390*/  @P1 IADD3 R5, PT, PT, R4, R5, RZ ;  /* 0x0000000504051210 */ /* 0x000fca0007ffe0ff */
[----:B0-----:R-:W-:Y:S01]  /*03a0*/  @P1 IMAD.WIDE R8, R5, 0x4, R10 ;  /* 0x0000000405081825 */ /* 0x001fe200078e020a */
[----:B--2---:R0:W-:Y:S05]  /*03b0*/  @!P0 STG.E desc[UR4][R6.64], R17 ;  /* 0x0000001106008986 */ /* 0x0041ea000c101904 */
[----:B------:R-:W2:Y:S01]  /*03c0*/  @P1 LDG.E R9, desc[UR4][R8.64] ;  /* 0x0000000408091981 */ /* 0x000ea2000c1e1900 */
[----:B------:R-:W-:Y:S01]  /*03d0*/  ISETP.NE.AND P0, PT, R4, RZ, PT ;  /* 0x000000ff0400720c */ /* 0x000fe20003f05270 */
[----:B------:R-:W-:-:S04]  /*03e0*/  @P1 IMAD R13, R0, R3, R4 ;  /* 0x00000003000d1224 */ /* 0x000fc800078e0204 */
[----:B------:R-:W-:-:S08]  /*03f0*/  @P1 IMAD.WIDE R12, R13, 0x4, R10 ;  /* 0x000000040d0c1825 */ /* 0x000fd000078e020a */
[----:B------:R-:W1:Y:S01]  /*0400*/  @!P0 LDC.64 R14, c[0x0][0x380] ;  /* 0x0000e000ff0e8b82 */ /* 0x000e620000000a00 */
[----:B------:R-:W-:-:S04]  /*0410*/  @!P0 IMAD R5, R0, R3, RZ ;  /* 0x0000000300058224 */ /* 0x000fc800078e02ff */
[----:B-1----:R-:W-:Y:S01]  /*0420*/  @!P0 IMAD.WIDE R10, R5, 0x4, R14 ;  /* 0x00000004050a8825 */ /* 0x002fe200078e020e */
[----:B------:R-:W-:Y:S01]  /*0430*/  IADD3 R15, PT, PT, R2, -0x1, RZ ;  /* 0xffffffff020f7810 */ /* 0x000fe20007ffe0ff */
[----:B--2---:R-:W-:Y:S04]  /*0440*/  @P1 STG.E desc[UR4][R12.64], R9 ;  /* 0x000000090c001986 */ /* 0x004fe8000c101904 */
[----:B------:R-:W2:Y:S01]  /*0450*/  @!P0 LDG.E R5, desc[UR4][R10.64+0x4] ;  /* 0x000004040a058981 */ /* 0x000ea2000c1e1900 */
[----:B------:R-:W-:-:S13]  /*0460*/  ISETP.NE.AND P1, PT, R0, R15, PT ;  /* 0x0000000f0000720c */ /* 0x000fda0003f25270 */
[----:B0-----:R-:W0:Y:S01]  /*0470*/  @!P1 LDC.64 R6, c[0x0][0x380] ;  /* 0x0000e000ff069b82 */ /* 0x001e220000000a00 */
[----:B------:R-:W-:-:S04]  /*0480*/  @!P1 IMAD R3, R0, R3, R4 ;  /* 0x0000000300039224 */ /* 0x000fc800078e0204 */
[----:B0-----:R-:W-:Y:S01]  /*0490*/  @!P1 IMAD.WIDE R6, R3, 0x4, R6 ;  /* 0x0000000403069825 */ /* 0x001fe200078e0206 */
[----:B--2---:R-:W-:Y:S04]  /*04a0*/  @!P0 STG.E desc[UR4][R10.64], R5 ;  /* 0x000000050a008986 */ /* 0x004fe8000c101904 */
[----:B------:R-:W-:Y:S01]  /*04b0*/  @!P1 STG.E desc[UR4][R6.64], RZ ;  /* 0x000000ff06009986 */ /* 0x000fe2000c101904 */
[----:B------:R-:W-:Y:S06]  /*04c0*/  BAR.SYNC.DEFER_BLOCKING 0x0 ;  /* 0x0000000000007b1d */ /* 0x000fec0000010000 */
[----:B------:R-:W-:Y:S05]  /*04d0*/  EXIT ;  /* 0x000000000000794d */ /* 0x000fea0003800000 */
.L_x_27:
        /* <DEDUP_REMOVED lines=10> */
.L_x_78:


//--------------------- .text._Z16pressure_poissonPfffS_iiS_ --------------------------
	.section	.text._Z16pressure_poissonPfffS_iiS_,"ax",@progbits
	.align	128
        .global         _Z16pressure_poissonPfffS_iiS_
        .type           _Z16pressure_poissonPfffS_iiS_,@function
        .size           _Z16pressure_poissonPfffS_iiS_,(.L_x_73 - _Z16pressure_poissonPfffS_iiS_)
        .other          _Z16pressure_poissonPfffS_iiS_,@"STO_CUDA_ENTRY STV_DEFAULT"
_Z16pressure_poissonPfffS_iiS_:
.text._Z16pressure_poissonPfffS_iiS_:
[----:B------:R-:W-:Y:S08]  /*0000*/  LDC R1, c[0x0][0x37c] ;  /* 0x0000df00ff017b82 */ /* 0x000ff00000000800 */
[----:B------:R-:W0:Y:S01]  /*0010*/  LDC.64 R2, c[0x0][0x398] ;  /* 0x0000e600ff027b82 */ /* 0x000e220000000a00 */
[----:B------:R-:W1:Y:S01]  /*0020*/  LDCU UR5, c[0x0][0x360] ;  /* 0x00006c00ff0577ac */ /* 0x000e620008000800 */
[----:B------:R-:W-:Y:S06]  /*0030*/  BSSY.RECONVERGENT B0, `(.L_x_28) ;  /* 0x0000079000007945 */ /* 0x000fec0003800200 */
[----:B------:R-:W2:Y:S01]  /*0040*/  S2UR UR4, SR_CTAID.X ;  /* 0x00000000000479c3 */ /* 0x000ea20000002500 */
[----:B0-----:R-:W-:-:S04]  /*0050*/  IMAD.HI R0, R3, 0x63e7063f, RZ ;  /* 0x63e7063f03007827 */ /* 0x001fc800078e02ff */
[----:B------:R-:W-:Y:S01]  /*0060*/  IMAD.HI R4, R2, 0x63e7063f, RZ ;  /* 0x63e7063f02047827 */ /* 0x000fe200078e02ff */
[----:B------:R-:W-:-:S04]  /*0070*/  SHF.R.U32.HI R5, RZ, 0x1f, R0 ;  /* 0x0000001fff057819 */ /* 0x000fc80000011600 */
[----:B------:R-:W-:Y:S02]  /*0080*/  SHF.R.U32.HI R7, RZ, 0x1f, R4 ;  /* 0x0000001fff077819 */ /* 0x000fe40000011604 */
[----:B------:R-:W-:Y:S02]  /*0090*/  LEA.HI.SX32 R0, R0, R5, 0x1c ;  /* 0x0000000500007211 */ /* 0x000fe400078fe2ff */
[----:B------:R-:W-:Y:S02]  /*00a0*/  LEA.HI.SX32 R4, R4, R7, 0x1c ;  /* 0x0000000704047211 */ /* 0x000fe400078fe2ff */
[----:B------:R-:W0:Y:S01]  /*00b0*/  I2F.U32.RP R5, R0 ;  /* 0x0000000000057306 */ /* 0x000e220000209000 */
[----:B------:R-:W-:Y:S01]  /*00c0*/  IMAD.MOV R11, RZ, RZ, -R0 ;  /* 0x000000ffff0b7224 */ /* 0x000fe200078e0a00 */
[----:B------:R-:W-:Y:S02]  /*00d0*/  IADD3 R13, PT, PT, RZ, -R4, RZ ;  /* 0x80000004ff0d7210 */ /* 0x000fe40007ffe0ff */
[----:B------:R-:W-:-:S02]  /*00e0*/  ISETP.NE.U32.AND P2, PT, R0, RZ, PT ;  /* 0x000000ff0000720c */ /* 0x000fc40003f45070 */
[----:B------:R-:W-:Y:S02]  /*00f0*/  ISETP.NE.U32.AND P4, PT, R4, RZ, PT ;  /* 0x000000ff0400720c */ /* 0x000fe40003f85070 */
[----:B------:R-:W3:Y:S08]  /*0100*/  I2F.U32.RP R10, R4 ;  /* 0x00000004000a7306 */ /* 0x000ef00000209000 */
[----:B0-----:R-:W0:Y:S08]  /*0110*/  MUFU.RCP R5, R5 ;  /* 0x0000000500057308 */ /* 0x001e300000001000 */
[----:B---3--:R-:W3:Y:S01]  /*0120*/  MUFU.RCP R10, R10 ;  /* 0x0000000a000a7308 */ /* 0x008ee20000001000 */
[----:B0-----:R-:W-:-:S07]  /*0130*/  VIADD R6, R5, 0xffffffe ;  /* 0x0ffffffe05067836 */ /* 0x001fce0000000000 */
[----:B------:R0:W4:Y:S01]  /*0140*/  F2I.FTZ.U32.TRUNC.NTZ R7, R6 ;  /* 0x0000000600077305 */ /* 0x000122000021f000 */
[----:B---3--:R-:W-:-:S07]  /*0150*/  VIADD R8, R10, 0xffffffe ;  /* 0x0ffffffe0a087836 */ /* 0x008fce0000000000 */
[----:B------:R3:W5:Y:S01]  /*0160*/  F2I.FTZ.U32.TRUNC.NTZ R9, R8 ;  /* 0x0000000800097305 */ /* 0x000762000021f000 */
[----:B0-----:R-:W-:Y:S02]  /*0170*/  IMAD.MOV.U32 R6, RZ, RZ, RZ ;  /* 0x000000ffff067224 */ /* 0x001fe400078e00ff */
[----:B----4-:R-:W-:Y:S02]  /*0180*/  IMAD R5, R11, R7, RZ ;  /* 0x000000070b057224 */ /* 0x010fe400078e02ff */
[----:B---3--:R-:W-:Y:S02]  /*0190*/  IMAD.MOV.U32 R8, RZ, RZ, RZ ;  /* 0x000000ffff087224 */ /* 0x008fe400078e00ff */
[----:B------:R-:W-:-:S04]  /*01a0*/  IMAD.HI.U32 R6, R7, R5, R6 ;  /* 0x0000000507067227 */ /* 0x000fc800078e0006 */
[----:B-----5:R-:W-:Y:S02]  /*01b0*/  IMAD R11, R13, R9, RZ ;  /* 0x000000090d0b7224 */ /* 0x020fe400078e02ff */
[----:B--2---:R-:W-:-:S04]  /*01c0*/  IMAD.HI.U32 R6, R6, UR4, RZ ;  /* 0x0000000406067c27 */ /* 0x004fc8000f8e00ff */
[----:B------:R-:W-:Y:S02]  /*01d0*/  IMAD.HI.U32 R9, R9, R11, R8 ;  /* 0x0000000b09097227 */ /* 0x000fe400078e0008 */
[----:B------:R-:W1:Y:S02]  /*01e0*/  S2R R8, SR_TID.X ;  /* 0x0000000000087919 */ /* 0x000e640000002100 */
[----:B------:R-:W-:Y:S02]  /*01f0*/  IMAD.MOV R5, RZ, RZ, -R6 ;  /* 0x000000ffff057224 */ /* 0x000fe400078e0a06 */
[----:B------:R-:W-:-:S04]  /*0200*/  IMAD.HI.U32 R9, R9, UR4, RZ ;  /* 0x0000000409097c27 */ /* 0x000fc8000f8e00ff */
[----:B------:R-:W-:Y:S01]  /*0210*/  IMAD R5, R0, R5, UR4 ;  /* 0x0000000400057e24 */ /* 0x000fe2000f8e0205 */
[----:B------:R-:W-:-:S04]  /*0220*/  IADD3 R9, PT, PT, -R9, RZ, RZ ;  /* 0x000000ff09097210 */ /* 0x000fc80007ffe1ff */
[----:B------:R-:W-:Y:S01]  /*0230*/  ISETP.GE.U32.AND P0, PT, R5, R0, PT ;  /* 0x000000000500720c */ /* 0x000fe20003f06070 */
[----:B------:R-:W-:-:S05]  /*0240*/  IMAD R7, R4, R9, UR4 ;  /* 0x0000000404077e24 */ /* 0x000fca000f8e0209 */
[----:B------:R-:W-:-:S07]  /*0250*/  ISETP.GE.U32.AND P1, PT, R7, R4, PT ;  /* 0x000000040700720c */ /* 0x000fce0003f26070 */
[----:B------:R-:W-:Y:S02]  /*0260*/  @P0 IMAD.IADD R5, R5, 0x1, -R0 ;  /* 0x0000000105050824 */ /* 0x000fe400078e0a00 */
[----:B------:R-:W-:-:S04]  /*0270*/  @P0 VIADD R6, R6, 0x1 ;  /* 0x0000000106060836 */ /* 0x000fc80000000000 */
[----:B------:R-:W-:Y:S01]  /*0280*/  @P1 IMAD.IADD R7, R7, 0x1, -R4 ;  /* 0x0000000107071824 */ /* 0x000fe200078e0a04 */
[----:B------:R-:W-:Y:S01]  /*0290*/  ISETP.GE.U32.AND P1, PT, R5, R0, PT ;  /* 0x000000000500720c */ /* 0x000fe20003f26070 */
[----:B------:R-:W-:-:S03]  /*02a0*/  VIADD R5, R2, 0xffffffff ;  /* 0xffffffff02057836 */ /* 0x000fc60000000000 */
[----:B------:R-:W-:-:S09]  /*02b0*/  ISETP.GE.U32.AND P3, PT, R7, R4, PT ;  /* 0x000000040700720c */ /* 0x000fd20003f66070 */
[----:B------:R-:W-:Y:S02]  /*02c0*/  @P1 IADD3 R6, PT, PT, R6, 0x1, RZ ;  /* 0x0000000106061810 */ /* 0x000fe40007ffe0ff */
[----:B------:R-:W-:Y:S02]  /*02d0*/  @!P2 LOP3.LUT R6, RZ, R0, RZ, 0x33, !PT ;  /* 0x00000000ff06a212 */ /* 0x000fe400078e33ff */
[----:B------:R-:W-:Y:S01]  /*02e0*/  @P3 IMAD.IADD R7, R7, 0x1, -R4 ;  /* 0x0000000107073824 */ /* 0x000fe200078e0a04 */
[----:B------:R-:W-:Y:S02]  /*02f0*/  @!P4 LOP3.LUT R7, RZ, R4, RZ, 0x33, !PT ;  /* 0x00000004ff07c212 */ /* 0x000fe400078e33ff */
[----:B------:R-:W-:-:S03]  /*0300*/  ISETP.GE.AND P0, PT, R6, R5, PT ;  /* 0x000000050600720c */ /* 0x000fc60003f06270 */
[----:B-1----:R-:W-:Y:S01]  /*0310*/  IMAD R7, R7, UR5, R8 ;  /* 0x0000000507077c24 */ /* 0x002fe2000f8e0208 */
[----:B------:R-:W-:Y:S01]  /*0320*/  ISETP.GT.U32.OR P0, PT, R0, UR4, P0 ;  /* 0x0000000400007c0c */ /* 0x000fe20008704470 */
[----:B------:R-:W-:-:S03]  /*0330*/  VIADD R0, R3, 0xffffffff ;  /* 0xffffffff03007836 */ /* 0x000fc60000000000 */
[----:B------:R-:W-:-:S04]  /*0340*/  ISETP.LT.OR P0, PT, R7, 0x1, P0 ;  /* 0x000000010700780c */ /* 0x000fc80000701670 */
[----:B------:R-:W-:-:S13]  /*0350*/  ISETP.GE.OR P0, PT, R7, R0, P0 ;  /* 0x000000000700720c */ /* 0x000fda0000706670 */
[----:B------:R-:W-:Y:S05]  /*0360*/  @P0 BRA `(.L_x_29) ;  /* 0x0000000400140947 */ /* 0x000fea0003800000 */
[----:B------:R-:W0:Y:S01]  /*0370*/  LDC.64 R10, c[0x0][0x358] ;  /* 0x0000d600ff0a7b82 */ /* 0x000e220000000a00 */
[----:B------:R-:W-:Y:S01]  /*0380*/  IADD3 R5, PT, PT, -R3, RZ, RZ ;  /* 0x000000ff03057210 */ /* 0x000fe20007ffe1ff */
[CC--:B------:R-:W-:Y:S02]  /*0390*/  IMAD R0, R6.reuse, R3.reuse, R3 ;  /* 0x0000000306007224 */ /* 0x0c0fe400078e0203 */
[----:B------:R-:W-:Y:S02]  /*03a0*/  IMAD R2, R6, R3, R7 ;  /* 0x0000000306027224 */ /* 0x000fe400078e0207 */
[----:B------:R-:W-:Y:S02]  /*03b0*/  IMAD R0, R5, 0x2, R0 ;  /* 0x0000000205007824 */ /* 0x000fe400078e0200 */
[----:B------:R-:W1:Y:S02]  /*03c0*/  LDC.64 R14, c[0x0][0x3a0] ;  /* 0x0000e800ff0e7b82 */ /* 0x000e640000000a00 */
[----:B------:R-:W-:-:S06]  /*03d0*/  IMAD.IADD R7, R7, 0x1, R0 ;  /* 0x0000000107077824 */ /* 0x000fcc00078e0200 */
[----:B------:R-:W2:Y:S01]  /*03e0*/  LDC.64 R4, c[0x0][0x388] ;  /* 0x0000e200ff047b82 */ /* 0x000ea20000000a00 */
[C---:B0-----:R-:W-:Y:S02]  /*03f0*/  R2UR UR8, R10.reuse ;  /* 0x000000000a0872ca */ /* 0x041fe400000e0000 */
[C---:B------:R-:W-:Y:S02]  /*0400*/  R2UR UR9, R11.reuse ;  /* 0x000000000b0972ca */ /* 0x040fe400000e0000 */
[----:B------:R-:W-:Y:S02]  /*0410*/  R2UR UR10, R10 ;  /* 0x000000000a0a72ca */ /* 0x000fe400000e0000 */
[C---:B------:R-:W-:Y:S01]  /*0420*/  R2UR UR11, R11.reuse ;  /* 0x000000000b0b72ca */ /* 0x040fe200000e0000 */
[--C-:B-1----:R-:W-:Y:S01]  /*0430*/  IMAD.WIDE R8, R2, 0x4, R14.reuse ;  /* 0x0000000402087825 */ /* 0x102fe200078e020e */
[C---:B------:R-:W-:Y:S02]  /*0440*/  R2UR UR4, R10.reuse ;  /* 0x000000000a0472ca */ /* 0x040fe400000e0000 */
[----:B------:R-:W-:Y:S01]  /*0450*/  R2UR UR5, R11 ;  /* 0x000000000b0572ca */ /* 0x000fe200000e0000 */
[----:B------:R-:W-:Y:S01]  /*0460*/  IMAD.WIDE R14, R7, 0x4, R14 ;  /* 0x00000004070e7825 */ /* 0x000fe200078e020e */
[----:B------:R-:W-:-:S02]  /*0470*/  R2UR UR6, R10 ;  /* 0x000000000a0672ca */ /* 0x000fc400000e0000 */
[----:B------:R-:W-:Y:S01]  /*0480*/  R2UR UR7, R11 ;  /* 0x000000000b0772ca */ /* 0x000fe200000e0000 */
[----:B------:R-:W-:-:S04]  /*0490*/  IMAD.WIDE R12, R3, 0x4, R8 ;  /* 0x00000004030c7825 */ /* 0x000fc800078e0208 */
[----:B------:R-:W3:Y:S04]  /*04a0*/  LDG.E R15, desc[UR10][R14.64] ;  /* 0x0000000a0e0f7981 */ /* 0x000ee8000c1e1900 */
[----:B------:R-:W3:Y:S04]  /*04b0*/  LDG.E R12, desc[UR8][R12.64] ;  /* 0x000000080c0c7981 */ /* 0x000ee8000c1e1900 */
[----:B------:R-:W4:Y:S04]  /*04c0*/  LDG.E R0, desc[UR4][R8.64+0x4] ;  /* 0x0000040408007981 */ /* 0x000f28000c1e1900 */
[----:B------:R-:W4:Y:S01]  /*04d0*/  LDG.E R7, desc[UR6][R8.64+-0x4] ;  /* 0xfffffc0608077981 */ /* 0x000f22000c1e1900 */
[----:B--2---:R-:W-:-:S04]  /*04e0*/  FMUL R6, R4, R4 ;  /* 0x0000000404067220 */ /* 0x004fc80000400000 */
[----:B------:R-:W-:-:S04]  /*04f0*/  FFMA R3, R5, R5, R6 ;  /* 0x0000000505037223 */ /* 0x000fc80000000006 */
[----:B------:R-:W-:-:S04]  /*0500*/  FADD R3, R3, R3 ;  /* 0x0000000303037221 */ /* 0x000fc80000000000 */
[----:B------:R-:W0:Y:S01]  /*0510*/  MUFU.RCP R16, R3 ;  /* 0x0000000300107308 */ /* 0x000e220000001000 */
[----:B------:R-:W-:Y:S01]  /*0520*/  BSSY.RECONVERGENT B1, `(.L_x_30) ;  /* 0x0000011000017945 */ /* 0x000fe20003800200 */
[----:B---3--:R-:W-:-:S04]  /*0530*/  FADD R17, R12, R15 ;  /* 0x0000000f0c117221 */ /* 0x008fc80000000000 */
[----:B------:R-:W-:Y:S01]  /*0540*/  FMUL R17, R17, R4 ;  /* 0x0000000411117220 */ /* 0x000fe20000400000 */
[----:B----4-:R-:W-:-:S03]  /*0550*/  FADD R0, R0, R7 ;  /* 0x0000000700007221 */ /* 0x010fc60000000000 */
[----:B------:R-:W-:Y:S01]  /*0560*/  FMUL R17, R17, R4 ;  /* 0x0000000411117220 */ /* 0x000fe20000400000 */
[----:B------:R-:W-:-:S04]  /*0570*/  FMUL R0, R0, R5 ;  /* 0x0000000500007220 */ /* 0x000fc80000400000 */
[----:B------:R-:W-:Y:S01]  /*0580*/  FFMA R0, R0, R5, R17 ;  /* 0x0000000500007223 */ /* 0x000fe20000000011 */
[----:B0-----:R-:W-:-:S03]  /*0590*/  FFMA R7, -R3, R16, 1 ;  /* 0x3f80000003077423 */ /* 0x001fc60000000110 */
[----:B------:R-:W0:Y:S01]  /*05a0*/  FCHK P0, R0, R3 ;  /* 0x0000000300007302 */ /* 0x000e220000000000 */
[----:B------:R-:W-:-:S04]  /*05b0*/  FFMA R7, R16, R7, R16 ;  /* 0x0000000710077223 */ /* 0x000fc80000000010 */
[----:B------:R-:W-:-:S04]  /*05c0*/  FFMA R4, R0, R7, RZ ;  /* 0x0000000700047223 */ /* 0x000fc800000000ff */
[----:B------:R-:W-:-:S04]  /*05d0*/  FFMA R5, -R3, R4, R0 ;  /* 0x0000000403057223 */ /* 0x000fc80000000100 */
[----:B------:R-:W-:Y:S01]  /*05e0*/  FFMA R4, R7, R5, R4 ;  /* 0x0000000507047223 */ /* 0x000fe20000000004 */
[----:B0-----:R-:W-:Y:S06]  /*05f0*/  @!P0 BRA `(.L_x_31) ;  /* 0x00000000000c8947 */ /* 0x001fec0003800000 */
[----:B------:R-:W-:-:S07]  /*0600*/  MOV R8, 0x620 ;  /* 0x0000062000087802 */ /* 0x000fce0000000f00 */
[----:B------:R-:W-:Y:S05]  /*0610*/  CALL.REL.NOINC `($__internal_1_$__cuda_sm3x_div_rn_noftz_f32_slowpath) ;  /* 0x0000000000747944 */ /* 0x000fea0003c00000 */
[----:B------:R-:W-:-:S07]  /*0620*/  IMAD.MOV.U32 R4, RZ, RZ, R0 ;  /* 0x000000ffff047224 */ /* 0x000fce00078e0000 */
.L_x_31:
[----:B------:R-:W-:Y:S05]  /*0630*/  BSYNC.RECONVERGENT B1 ;  /* 0x0000000000017941 */ /* 0x000fea0003800200 */
.L_x_30:
[----:B------:R-:W0:Y:S01]  /*0640*/  LDCU UR4, c[0x0][0x38c] ;  /* 0x00007180ff0477ac */ /* 0x000e220008000800 */
[----:B------:R-:W1:Y:S01]  /*0650*/  MUFU.RCP R0, R3 ;  /* 0x0000000300007308 */ /* 0x000e620000001000 */
[----:B0-----:R-:W-:Y:S01]  /*0660*/  FMUL R6, R6, UR4 ;  /* 0x0000000406067c20 */ /* 0x001fe20008400000 */
[----:B-1----:R-:W-:-:S03]  /*0670*/  FFMA R5, -R3, R0, 1 ;  /* 0x3f80000003057423 */ /* 0x002fc60000000100 */
[----:B------:R-:W-:Y:S01]  /*0680*/  FMUL R6, R6, UR4 ;  /* 0x0000000406067c20 */ /* 0x000fe20008400000 */
[----:B------:R-:W-:-:S03]  /*0690*/  FFMA R0, R0, R5, R0 ;  /* 0x0000000500007223 */ /* 0x000fc60000000000 */
[----:B------:R-:W0:Y:S01]  /*06a0*/  FCHK P0, R6, R3 ;  /* 0x0000000306007302 */ /* 0x000e220000000000 */
[----:B------:R-:W-:-:S04]  /*06b0*/  FFMA R5, R0, R6, RZ ;  /* 0x0000000600057223 */ /* 0x000fc800000000ff */
[----:B------:R-:W-:-:S04]  /*06c0*/  FFMA R8, -R3, R5, R6 ;  /* 0x0000000503087223 */ /* 0x000fc80000000106 */
[----:B------:R-:W-:Y:S01]  /*06d0*/  FFMA R5, R0, R8, R5 ;  /* 0x0000000800057223 */ /* 0x000fe20000000005 */
[----:B0-----:R-:W-:Y:S06]  /*06e0*/  @!P0 BRA `(.L_x_32) ;  /* 0x0000000000108947 */ /* 0x001fec0003800000 */
[----:B------:R-:W-:Y:S02]  /*06f0*/  MOV R0, R6 ;  /* 0x0000000600007202 */ /* 0x000fe40000000f00 */
[----:B------:R-:W-:-:S07]  /*0700*/  MOV R8, 0x720 ;  /* 0x0000072000087802 */ /* 0x000fce0000000f00 */
[----:B------:R-:W-:Y:S05]  /*0710*/  CALL.REL.NOINC `($__internal_1_$__cuda_sm3x_div_rn_noftz_f32_slowpath) ;  /* 0x0000000000347944 */ /* 0x000fea0003c00000 */
[----:B------:R-:W-:-:S07]  /*0720*/  IMAD.MOV.U32 R5, RZ, RZ, R0 ;  /* 0x000000ffff057224 */ /* 0x000fce00078e0000 */
.L_x_32:
[----:B------:R-:W0:Y:S01]  /*0730*/  LDC.64 R6, c[0x0][0x390] ;  /* 0x0000e400ff067b82 */ /* 0x000e220000000a00 */
[----:B------:R-:W-:Y:S02]  /*0740*/  R2UR UR4, R10 ;  /* 0x000000000a0472ca */ /* 0x000fe400000e0000 */
[----:B------:R-:W-:-:S05]  /*0750*/  R2UR UR5, R11 ;  /* 0x000000000b0572ca */ /* 0x000fca00000e0000 */
[----:B------:R-:W1:Y:S01]  /*0760*/  LDC.64 R8, c[0x0][0x380] ;  /* 0x0000e000ff087b82 */ /* 0x000e620000000a00 */
[----:B0-----:R-:W-:-:S07]  /*0770*/  IMAD.WIDE R6, R2, 0x4, R6 ;  /* 0x0000000402067825 */ /* 0x001fce00078e0206 */
[----:B------:R-:W2:Y:S01]  /*0780*/  LDG.E R7, desc[UR4][R6.64] ;  /* 0x0000000406077981 */ /* 0x000ea2000c1e1900 */
[----:B-1----:R-:W-:-:S04]  /*0790*/  IMAD.WIDE R2, R2, 0x4, R8 ;  /* 0x0000000402027825 */ /* 0x002fc800078e0208 */
[----:B--2---:R-:W-:-:S05]  /*07a0*/  FFMA R5, R7, -R5, R4 ;  /* 0x8000000507057223 */ /* 0x004fca0000000004 */
[----:B------:R0:W-:Y:S02]  /*07b0*/  STG.E desc[UR4][R2.64], R5 ;  /* 0x0000000502007986 */ /* 0x0001e4000c101904 */
.L_x_29:
[----:B------:R-:W-:Y:S05]  /*07c0*/  BSYNC.RECONVERGENT B0 ;  /* 0x0000000000007941 */ /* 0x000fea0003800200 */
.L_x_28:
[----:B------:R-:W-:Y:S06]  /*07d0*/  BAR.SYNC.DEFER_BLOCKING 0x0 ;  /* 0x0000000000007b1d */ /* 0x000fec0000010000 */
[----:B------:R-:W-:Y:S05]  /*07e0*/  EXIT ;  /* 0x000000000000794d */ /* 0x000fea0003800000 */
        .weak           $__internal_1_$__cuda_sm3x_div_rn_noftz_f32_slowpath
        .type           $__internal_1_$__cuda_sm3x_div_rn_noftz_f32_slowpath,@function
        .size           $__internal_1_$__cuda_sm3x_div_rn_noftz_f32_slowpath,(.L_x_73 - $__internal_1_$__cuda_sm3x_div_rn_noftz_f32_slowpath)
$__internal_1_$__cuda_sm3x_div_rn_noftz_f32_slowpath:
[----:B------:R-:W-:Y:S01]  /*07f0*/  SHF.R.U32.HI R7, RZ, 0x17, R3 ;  /* 0x00000017ff077819 */ /* 0x000fe20000011603 */
[----:B------:R-:W-:Y:S01]  /*0800*/  BSSY.RECONVERGENT B2, `(.L_x_33) ;  /* 0x0000063000027945 */ /* 0x000fe20003800200 */
[----:B------:R-:W-:Y:S02]  /*0810*/  SHF.R.U32.HI R5, RZ, 0x17, R0 ;  /* 0x00000017ff057819 */ /* 0x000fe40000011600 */
[----:B------:R-:W-:Y:S02]  /*0820*/  LOP3.LUT R7, R7, 0xff, RZ, 0xc0, !PT ;  /* 0x000000ff07077812 */ /* 0x000fe400078ec0ff */
[----:B------:R-:W-:Y:S02]  /*0830*/  LOP3.LUT R14, R5, 0xff, RZ, 0xc0, !PT ;  /* 0x000000ff050e7812 */ /* 0x000fe400078ec0ff */
[----:B------:R-:W-:Y:S01]  /*0840*/  MOV R9, R3 ;  /* 0x0000000300097202 */ /* 0x000fe20000000f00 */
[----:B------:R-:W-:Y:S02]  /*0850*/  VIADD R13, R7, 0xffffffff ;  /* 0xffffffff070d7836 */ /* 0x000fe40000000000 */
[----:B------:R-:W-:-:S03]  /*0860*/  VIADD R12, R14, 0xffffffff ;  /* 0xffffffff0e0c7836 */ /* 0x000fc60000000000 */
[----:B------:R-:W-:-:S04]  /*0870*/  ISETP.GT.U32.AND P0, PT, R13, 0xfd, PT ;  /* 0x000000fd0d00780c */ /* 0x000fc80003f04070 */
[----:B------:R-:W-:-:S13]  /*0880*/  ISETP.GT.U32.OR P0, PT, R12, 0xfd, P0 ;  /* 0x000000fd0c00780c */ /* 0x000fda0000704470 */
[----:B------:R-:W-:Y:S01]  /*0890*/  @!P0 IMAD.MOV.U32 R5, RZ, RZ, RZ ;  /* 0x000000ffff058224 */ /* 0x000fe200078e00ff */
        /* <DEDUP_REMOVED lines=19> */
[----:B------:R-:W-:Y:S02]  /*09d0*/  @P0 IMAD.MOV.U32 R5, RZ, RZ, RZ ;  /* 0x000000ffff050224 */ /* 0x000fe400078e00ff */
[----:B------:R-:W-:Y:S01]  /*09e0*/  @!P0 FFMA R0, R0, 1.84467440737095516160e+19, RZ ;  /* 0x5f80000000008823 */ /* 0x000fe200000000ff */
[----:B------:R-:W-:Y:S02]  /*09f0*/  @!P0 IMAD.MOV.U32 R5, RZ, RZ, -0x40 ;  /* 0xffffffc0ff058424 */ /* 0x000fe400078e00ff */
[----:B------:R-:W-:-:S03]  /*0a00*/  @!P1 FFMA R9, R3, 1.84467440737095516160e+19, RZ ;  /* 0x5f80000003099823 */ /* 0x000fc600000000ff */
[----:B------:R-:W-:-:S07]  /*0a10*/  @!P1 IADD3 R5, PT, PT, R5, 0x40, RZ ;  /* 0x0000004005059810 */ /* 0x000fce0007ffe0ff */
.L_x_34:
[----:B------:R-:W-:Y:S01]  /*0a20*/  LEA R12, R7, 0xc0800000, 0x17 ;  /* 0xc0800000070c7811 */ /* 0x000fe200078eb8ff */
[----:B------:R-:W-:Y:S04]  /*0a30*/  BSSY.RECONVERGENT B3, `(.L_x_39) ;  /* 0x0000036000037945 */ /* 0x000fe80003800200 */
[----:B------:R-:W-:Y:S02]  /*0a40*/  IMAD.IADD R12, R9, 0x1, -R12 ;  /* 0x00000001090c7824 */ /* 0x000fe400078e0a0c */
[----:B------:R-:W-:Y:S02]  /*0a50*/  VIADD R9, R14, 0xffffff81 ;  /* 0xffffff810e097836 */ /* 0x000fe40000000000 */
[----:B------:R0:W1:Y:S01]  /*0a60*/  MUFU.RCP R13, R12 ;  /* 0x0000000c000d7308 */ /* 0x0000620000001000 */
[----:B------:R-:W-:Y:S01]  /*0a70*/  FADD.FTZ R15, -R12, -RZ ;  /* 0x800000ff0c0f7221 */ /* 0x000fe20000010100 */
[C---:B------:R-:W-:Y:S01]  /*0a80*/  IMAD R0, R9.reuse, -0x800000, R0 ;  /* 0xff80000009007824 */ /* 0x040fe200078e0200 */
[----:B0-----:R-:W-:-:S04]  /*0a90*/  IADD3 R12, PT, PT, R9, 0x7f, -R7 ;  /* 0x0000007f090c7810 */ /* 0x001fc80007ffe807 */
[----:B------:R-:W-:Y:S01]  /*0aa0*/  IADD3 R12, PT, PT, R12, R5, RZ ;  /* 0x000000050c0c7210 */ /* 0x000fe20007ffe0ff */
[----:B-1----:R-:W-:-:S04]  /*0ab0*/  FFMA R14, R13, R15, 1 ;  /* 0x3f8000000d0e7423 */ /* 0x002fc8000000000f */
[----:B------:R-:W-:-:S04]  /*0ac0*/  FFMA R16, R13, R14, R13 ;  /* 0x0000000e0d107223 */ /* 0x000fc8000000000d */
[----:B------:R-:W-:-:S04]  /*0ad0*/  FFMA R13, R0, R16, RZ ;  /* 0x00000010000d7223 */ /* 0x000fc800000000ff */
[----:B------:R-:W-:-:S04]  /*0ae0*/  FFMA R14, R15, R13, R0 ;  /* 0x0000000d0f0e7223 */ /* 0x000fc80000000000 */
[----:B------:R-:W-:-:S04]  /*0af0*/  FFMA R13, R16, R14, R13 ;  /* 0x0000000e100d7223 */ /* 0x000fc8000000000d */
[----:B------:R-:W-:-:S04]  /*0b00*/  FFMA R14, R15, R13, R0 ;  /* 0x0000000d0f0e7223 */ /* 0x000fc80000000000 */
[----:B------:R-:W-:-:S05]  /*0b10*/  FFMA R0, R16, R14, R13 ;  /* 0x0000000e10007223 */ /* 0x000fca000000000d */
[----:B------:R-:W-:-:S04]  /*0b20*/  SHF.R.U32.HI R7, RZ, 0x17, R0 ;  /* 0x00000017ff077819 */ /* 0x000fc80000011600 */
[----:B------:R-:W-:-:S05]  /*0b30*/  LOP3.LUT R7, R7, 0xff, RZ, 0xc0, !PT ;  /* 0x000000ff07077812 */ /* 0x000fca00078ec0ff */
[----:B------:R-:W-:-:S04]  /*0b40*/  IMAD.IADD R9, R7, 0x1, R12 ;  /* 0x0000000107097824 */ /* 0x000fc800078e020c */
        /* <DEDUP_REMOVED lines=10> */
[CCC-:B------:R-:W-:Y:S01]  /*0bf0*/  FFMA.RZ R5, R16.reuse, R14.reuse, R13.reuse ;  /* 0x0000000e10057223 */ /* 0x1c0fe2000000c00d */
[CCC-:B------:R-:W-:Y:S01]  /*0c00*/  FFMA.RM R12, R16.reuse, R14.reuse, R13.reuse ;  /* 0x0000000e100c7223 */ /* 0x1c0fe2000000400d */
[C---:B------:R-:W-:Y:S02]  /*0c10*/  ISETP.NE.AND P2, PT, R9.reuse, RZ, PT ;  /* 0x000000ff0900720c */ /* 0x040fe40003f45270 */
[----:B------:R-:W-:Y:S02]  /*0c20*/  ISETP.NE.AND P1, PT, R9, RZ, PT ;  /* 0x000000ff0900720c */ /* 0x000fe40003f25270 */
[----:B------:R-:W-:Y:S01]  /*0c30*/  LOP3.LUT R7, R5, 0x7fffff, RZ, 0xc0, !PT ;  /* 0x007fffff05077812 */ /* 0x000fe200078ec0ff */
[----:B------:R-:W-:Y:S01]  /*0c40*/  FFMA.RP R5, R16, R14, R13 ;  /* 0x0000000e10057223 */ /* 0x000fe2000000800d */
[----:B------:R-:W-:Y:S01]  /*0c50*/  IADD3 R14, PT, PT, R9, 0x20, RZ ;  /* 0x00000020090e7810 */ /* 0x000fe20007ffe0ff */
[----:B------:R-:W-:Y:S01]  /*0c60*/  IMAD.MOV R9, RZ, RZ, -R9 ;  /* 0x000000ffff097224 */ /* 0x000fe200078e0a09 */
[----:B------:R-:W-:-:S02]  /*0c70*/  LOP3.LUT R7, R7, 0x800000, RZ, 0xfc, !PT ;  /* 0x0080000007077812 */ /* 0x000fc400078efcff */
[----:B------:R-:W-:Y:S02]  /*0c80*/  FSETP.NEU.FTZ.AND P0, PT, R5, R12, PT ;  /* 0x0000000c0500720b */ /* 0x000fe40003f1d000 */
[----:B------:R-:W-:Y:S02]  /*0c90*/  SHF.L.U32 R14, R7, R14, RZ ;  /* 0x0000000e070e7219 */ /* 0x000fe400000006ff */
[----:B------:R-:W-:Y:S02]  /*0ca0*/  SEL R12, R9, RZ, P2 ;  /* 0x000000ff090c7207 */ /* 0x000fe40001000000 */
[----:B------:R-:W-:Y:S02]  /*0cb0*/  ISETP.NE.AND P1, PT, R14, RZ, P1 ;  /* 0x000000ff0e00720c */ /* 0x000fe40000f25270 */
[----:B------:R-:W-:Y:S02]  /*0cc0*/  SHF.R.U32.HI R12, RZ, R12, R7 ;  /* 0x0000000cff0c7219 */ /* 0x000fe40000011607 */
[----:B------:R-:W-:-:S02]  /*0cd0*/  PLOP3.LUT P0, PT, P0, P1, PT, 0xf8, 0x8f ;  /* 0x00000000008f781c */ /* 0x000fc40000703f70 */
[----:B------:R-:W-:Y:S02]  /*0ce0*/  SHF.R.U32.HI R14, RZ, 0x1, R12 ;  /* 0x00000001ff0e7819 */ /* 0x000fe4000001160c */
[----:B------:R-:W-:-:S04]  /*0cf0*/  SEL R5, RZ, 0x1, !P0 ;  /* 0x00000001ff057807 */ /* 0x000fc80004000000 */
[----:B------:R-:W-:-:S04]  /*0d00*/  LOP3.LUT R5, R5, 0x1, R14, 0xf8, !PT ;  /* 0x0000000105057812 */ /* 0x000fc800078ef80e */
[----:B------:R-:W-:-:S05]  /*0d10*/  LOP3.LUT R5, R5, R12, RZ, 0xc0, !PT ;  /* 0x0000000c05057212 */ /* 0x000fca00078ec0ff */
[----:B------:R-:W-:-:S05]  /*0d20*/  IMAD.IADD R5, R14, 0x1, R5 ;  /* 0x000000010e057824 */ /* 0x000fca00078e0205 */
[----:B------:R-:W-:Y:S01]  /*0d30*/  LOP3.LUT R0, R5, R0, RZ, 0xfc, !PT ;  /* 0x0000000005007212 */ /* 0x000fe200078efcff */
[----:B------:R-:W-:Y:S06]  /*0d40*/  BRA `(.L_x_42) ;  /* 0x0000000000107947 */ /* 0x000fec0003800000 */
.L_x_41:
[----:B------:R-:W-:-:S04]  /*0d50*/  LOP3.LUT R0, R0, 0x80000000, RZ, 0xc0, !PT ;  /* 0x8000000000007812 */ /* 0x000fc800078ec0ff */
[----:B------:R-:W-:Y:S01]  /*0d60*/  LOP3.LUT R0, R0, 0x7f800000, RZ, 0xfc, !PT ;  /* 0x7f80000000007812 */ /* 0x000fe200078efcff */
[----:B------:R-:W-:Y:S06]  /*0d70*/  BRA `(.L_x_42) ;  /* 0x0000000000047947 */ /* 0x000fec0003800000 */
.L_x_40:
[----:B------:R-:W-:-:S07]  /*0d80*/  LEA R0, R12, R0, 0x17 ;  /* 0x000000000c007211 */ /* 0x000fce00078eb8ff */
.L_x_42:
[----:B------:R-:W-:Y:S05]  /*0d90*/  BSYNC.RECONVERGENT B3 ;  /* 0x0000000000037941 */ /* 0x000fea0003800200 */
.L_x_39:
[----:B------:R-:W-:Y:S05]  /*0da0*/  BRA `(.L_x_43) ;  /* 0x0000000000207947 */ /* 0x000fea0003800000 */
.L_x_38:
[----:B------:R-:W-:-:S04]  /*0db0*/  LOP3.LUT R0, R9, 0x80000000, R0, 0x48, !PT ;  /* 0x8000000009007812 */ /* 0x000fc800078e4800 */
[----:B------:R-:W-:Y:S01]  /*0dc0*/  LOP3.LUT R0, R0, 0x7f800000, RZ, 0xfc, !PT ;  /* 0x7f80000000007812 */ /* 0x000fe200078efcff */
[----:B------:R-:W-:Y:S06]  /*0dd0*/  BRA `(.L_x_43) ;  /* 0x0000000000147947 */ /* 0x000fec0003800000 */
.L_x_37:
[----:B------:R-:W-:Y:S01]  /*0de0*/  LOP3.LUT R0, R9, 0x80000000, R0, 0x48, !PT ;  /* 0x8000000009007812 */ /* 0x000fe200078e4800 */
[----:B------:R-:W-:Y:S06]  /*0df0*/  BRA `(.L_x_43) ;  /* 0x00000000000c7947 */ /* 0x000fec0003800000 */
.L_x_36:
[----:B------:R-:W0:Y:S01]  /*0e00*/  MUFU.RSQ R0, -QNAN ;  /* 0xffc0000000007908 */ /* 0x000e220000001400 */
[----:B------:R-:W-:Y:S05]  /*0e10*/  BRA `(.L_x_43) ;  /* 0x0000000000047947 */ /* 0x000fea0003800000 */
.L_x_35:
[----:B------:R-:W-:-:S07]  /*0e20*/  FADD.FTZ R0, R0, R3 ;  /* 0x0000000300007221 */ /* 0x000fce0000010000 */
.L_x_43:
[----:B------:R-:W-:Y:S05]  /*0e30*/  BSYNC.RECONVERGENT B2 ;  /* 0x0000000000027941 */ /* 0x000fea0003800200 */
.L_x_33:
[----:B------:R-:W-:-:S04]  /*0e40*/  IMAD.MOV.U32 R9, RZ, RZ, 0x0 ;  /* 0x00000000ff097424 */ /* 0x000fc800078e00ff */
[----:B0-----:R-:W-:Y:S05]  /*0e50*/  RET.REL.NODEC R8 `(_Z16pressure_poissonPfffS_iiS_) ;  /* 0xfffffff008687950 */ /* 0x001fea0003c3ffff */
.L_x_44:
        /* <DEDUP_REMOVED lines=10> */
.L_x_73:


//--------------------- .text._Z10build_up_bPfffS_S_ffii --------------------------
	.section	.text._Z10build_up_bPfffS_S_ffii,"ax",@progbits
	.align	128
        .global         _Z10build_up_bPfffS_S_ffii
        .type           _Z10build_up_bPfffS_S_ffii,@function
        .size           _Z10build_up_bPfffS_S_ffii,(.L_x_75 - _Z10build_up_bPfffS_S_ffii)
        .other          _Z10build_up_bPfffS_S_ffii,@"STO_CUDA_ENTRY STV_DEFAULT"
_Z10build_up_bPfffS_S_ffii:
.text._Z10build_up_bPfffS_S_ffii:
        /* <DEDUP_REMOVED lines=27> */
[----:B-----5:R-:W-:-:S04]  /*01b0*/  IMAD R11, R13, R9, RZ ;  /* 0x000000090d0b7224 */ /* 0x020fc800078e02ff */
[----:B------:R-:W-:-:S04]  /*01c0*/  IMAD.HI.U32 R9, R9, R11, R8 ;  /* 0x0000000b09097227 */ /* 0x000fc800078e0008 */
[----:B--2---:R-:W-:Y:S02]  /*01d0*/  IMAD.HI.U32 R8, R6, UR4, RZ ;  /* 0x0000000406087c27 */ /* 0x004fe4000f8e00ff */
[----:B------:R-:W1:Y:S02]  /*01e0*/  S2R R6, SR_TID.X ;  /* 0x0000000000067919 */ /* 0x000e640000002100 */
[----:B------:R-:W-:-:S04]  /*01f0*/  IMAD.HI.U32 R9, R9, UR4, RZ ;  /* 0x0000000409097c27 */ /* 0x000fc8000f8e00ff */
[----:B------:R-:W-:Y:S01]  /*0200*/  IMAD.MOV R5, RZ, RZ, -R8 ;  /* 0x000000ffff057224 */ /* 0x000fe200078e0a08 */
[----:B------:R-:W-:-:S03]  /*0210*/  IADD3 R9, PT, PT, -R9, RZ, RZ ;  /* 0x000000ff09097210 */ /* 0x000fc60007ffe1ff */
[----:B------:R-:W-:Y:S02]  /*0220*/  IMAD R5, R0, R5, UR4 ;  /* 0x0000000400057e24 */ /* 0x000fe4000f8e0205 */
[----:B------:R-:W-:-:S03]  /*0230*/  IMAD R9, R4, R9, UR4 ;  /* 0x0000000404097e24 */ /* 0x000fc6000f8e0209 */
[----:B------:R-:W-:Y:S02]  /*0240*/  ISETP.GE.U32.AND P0, PT, R5, R0, PT ;  /* 0x000000000500720c */ /* 0x000fe40003f06070 */
[----:B------:R-:W-:-:S11]  /*0250*/  ISETP.GE.U32.AND P1, PT, R9, R4, PT ;  /* 0x000000040900720c */ /* 0x000fd60003f26070 */
[----:B------:R-:W-:Y:S02]  /*0260*/  @P0 IMAD.IADD R5, R5, 0x1, -R0 ;  /* 0x0000000105050824 */ /* 0x000fe400078e0a00 */
[----:B------:R-:W-:Y:S02]  /*0270*/  @P1 IMAD.IADD R9, R9, 0x1, -R4 ;  /* 0x0000000109091824 */ /* 0x000fe400078e0a04 */
[----:B------:R-:W-:Y:S01]  /*0280*/  @P0 VIADD R8, R8, 0x1 ;  /* 0x0000000108080836 */ /* 0x000fe20000000000 */
[----:B------:R-:W-:Y:S01]  /*0290*/  ISETP.GE.U32.AND P1, PT, R5, R0, PT ;  /* 0x000000000500720c */ /* 0x000fe20003f26070 */
[----:B------:R-:W-:Y:S01]  /*02a0*/  VIADD R5, R2, 0xffffffff ;  /* 0xffffffff02057836 */ /* 0x000fe20000000000 */
[----:B------:R-:W-:-:S11]  /*02b0*/  ISETP.GE.U32.AND P3, PT, R9, R4, PT ;  /* 0x000000040900720c */ /* 0x000fd60003f66070 */
[----:B------:R-:W-:Y:S02]  /*02c0*/  @P1 IADD3 R8, PT, PT, R8, 0x1, RZ ;  /* 0x0000000108081810 */ /* 0x000fe40007ffe0ff */
[----:B------:R-:W-:Y:S01]  /*02d0*/  @!P2 LOP3.LUT R8, RZ, R0, RZ, 0x33, !PT ;  /* 0x00000000ff08a212 */ /* 0x000fe200078e33ff */
        /* <DEDUP_REMOVED lines=9> */
[----:B------:R-:W0:Y:S02]  /*0370*/  LDCU UR4, c[0x0][0x38c] ;  /* 0x00007180ff0477ac */ /* 0x000e240008000800 */
[----:B0-----:R-:W0:Y:S08]  /*0380*/  F2F.F64.F32 R2, UR4 ;  /* 0x0000000400027d10 */ /* 0x001e300008201800 */
[----:B0-----:R-:W0:Y:S01]  /*0390*/  MUFU.RCP64H R7, R3 ;  /* 0x0000000300077308 */ /* 0x001e220000001800 */
[----:B------:R-:W-:-:S04]  /*03a0*/  IADD3 R6, PT, PT, R3, 0x300402, RZ ;  /* 0x0030040203067810 */ /* 0x000fc80007ffe0ff */
[----:B------:R-:W-:Y:S02]  /*03b0*/  FSETP.GEU.AND P0, PT, |R6|, 5.8789094863358348022e-39, PT ;  /* 0x004004020600780b */ /* 0x000fe40003f0e200 */
[----:B0-----:R-:W-:-:S08]  /*03c0*/  DFMA R4, -R2, R6, 1 ;  /* 0x3ff000000204742b */ /* 0x001fd00000000106 */
[----:B------:R-:W-:-:S08]  /*03d0*/  DFMA R4, R4, R4, R4 ;  /* 0x000000040404722b */ /* 0x000fd00000000004 */
[----:B------:R-:W-:Y:S02]  /*03e0*/  DFMA R10, R6, R4, R6 ;  /* 0x00000004060a722b */ /* 0x000fe40000000006 */
[----:B------:R-:W0:Y:S06]  /*03f0*/  LDC.64 R4, c[0x0][0x358] ;  /* 0x0000d600ff047b82 */ /* 0x000e2c0000000a00 */
[----:B------:R-:W-:-:S08]  /*0400*/  DFMA R12, -R2, R10, 1 ;  /* 0x3ff00000020c742b */ /* 0x000fd0000000010a */
[----:B------:R-:W-:Y:S01]  /*0410*/  DFMA R6, R10, R12, R10 ;  /* 0x0000000c0a06722b */ /* 0x000fe2000000000a */
[----:B------:R-:W-:Y:S10]  /*0420*/  @P0 BRA `(.L_x_47) ;  /* 0x0000000000100947 */ /* 0x000ff40003800000 */
[----:B------:R-:W-:-:S05]  /*0430*/  LOP3.LUT R0, R3, 0x7fffffff, RZ, 0xc0, !PT ;  /* 0x7fffffff03007812 */ /* 0x000fca00078ec0ff */
[----:B------:R-:W-:Y:S01]  /*0440*/  VIADD R10, R0, 0xfff00000 ;  /* 0xfff00000000a7836 */ /* 0x000fe20000000000 */
[----:B------:R-:W-:-:S07]  /*0450*/  MOV R0, 0x470 ;  /* 0x0000047000007802 */ /* 0x000fce0000000f00 */
[----:B0-----:R-:W-:Y:S05]  /*0460*/  CALL.REL.NOINC `($__internal_2_$__cuda_sm20_dblrcp_rn_slowpath_v3) ;  /* 0x0000000800047944 */ /* 0x001fea0003c00000 */
.L_x_47:
[----:B------:R-:W1:Y:S01]  /*0470*/  LDC.64 R10, c[0x0][0x390] ;  /* 0x0000e400ff0a7b82 */ /* 0x000e620000000a00 */
[----:B------:R-:W2:Y:S01]  /*0480*/  LDCU UR4, c[0x0][0x3ac] ;  /* 0x00007580ff0477ac */ /* 0x000ea20008000800 */
[C---:B0-----:R-:W-:Y:S02]  /*0490*/  R2UR UR6, R4.reuse ;  /* 0x00000000040672ca */ /* 0x041fe400000e0000 */
[C---:B------:R-:W-:Y:S02]  /*04a0*/  R2UR UR7, R5.reuse ;  /* 0x00000000050772ca */ /* 0x040fe400000e0000 */
[----:B------:R-:W-:Y:S02]  /*04b0*/  R2UR UR8, R4 ;  /* 0x00000000040872ca */ /* 0x000fe400000e0000 */
[----:B------:R-:W-:Y:S01]  /*04c0*/  R2UR UR9, R5 ;  /* 0x00000000050972ca */ /* 0x000fe200000e0000 */
[----:B------:R-:W0:Y:S01]  /*04d0*/  LDC R13, c[0x0][0x3a0] ;  /* 0x0000e800ff0d7b82 */ /* 0x000e220000000800 */
[----:B--2---:R-:W-:-:S04]  /*04e0*/  IMAD R2, R8, UR4, R9 ;  /* 0x0000000408027c24 */ /* 0x004fc8000f8e0209 */
[----:B-1----:R-:W-:-:S05]  /*04f0*/  IMAD.WIDE R10, R2, 0x4, R10 ;  /* 0x00000004020a7825 */ /* 0x002fca00078e020a */
[----:B------:R-:W2:Y:S04]  /*0500*/  LDG.E R0, desc[UR6][R10.64+0x4] ;  /* 0x000004060a007981 */ /* 0x000ea8000c1e1900 */
[----:B------:R-:W2:Y:S01]  /*0510*/  LDG.E R3, desc[UR8][R10.64+-0x4] ;  /* 0xfffffc080a037981 */ /* 0x000ea2000c1e1900 */
[----:B0-----:R-:W-:Y:S01]  /*0520*/  FADD R13, R13, R13 ;  /* 0x0000000d0d0d7221 */ /* 0x001fe20000000000 */
[----:B------:R-:W-:Y:S03]  /*0530*/  BSSY.RECONVERGENT B1, `(.L_x_48) ;  /* 0x000000e000017945 */ /* 0x000fe60003800200 */
[----:B------:R-:W0:Y:S02]  /*0540*/  MUFU.RCP R12, R13 ;  /* 0x0000000d000c7308 */ /* 0x000e240000001000 */
[----:B0-----:R-:W-:-:S04]  /*0550*/  FFMA R15, -R13, R12, 1 ;  /* 0x3f8000000d0f7423 */ /* 0x001fc8000000010c */
[----:B------:R-:W-:Y:S01]  /*0560*/  FFMA R15, R12, R15, R12 ;  /* 0x0000000f0c0f7223 */ /* 0x000fe2000000000c */
[----:B--2---:R-:W-:-:S04]  /*0570*/  FADD R0, R0, -R3 ;  /* 0x8000000300007221 */ /* 0x004fc80000000000 */
[----:B------:R-:W0:Y:S01]  /*0580*/  FCHK P0, R0, R13 ;  /* 0x0000000d00007302 */ /* 0x000e220000000000 */
[----:B------:R-:W-:-:S04]  /*0590*/  FFMA R12, R0, R15, RZ ;  /* 0x0000000f000c7223 */ /* 0x000fc800000000ff */
[----:B------:R-:W-:-:S04]  /*05a0*/  FFMA R3, -R13, R12, R0 ;  /* 0x0000000c0d037223 */ /* 0x000fc80000000100 */
[----:B------:R-:W-:Y:S01]  /*05b0*/  FFMA R15, R15, R3, R12 ;  /* 0x000000030f0f7223 */ /* 0x000fe2000000000c */
[----:B0-----:R-:W-:Y:S06]  /*05c0*/  @!P0 BRA `(.L_x_49) ;  /* 0x0000000000108947 */ /* 0x001fec0003800000 */
[----:B------:R-:W-:Y:S01]  /*05d0*/  IMAD.MOV.U32 R3, RZ, RZ, R13 ;  /* 0x000000ffff037224 */ /* 0x000fe200078e000d */
[----:B------:R-:W-:-:S07]  /*05e0*/  MOV R14, 0x600 ;  /* 0x00000600000e7802 */ /* 0x000fce0000000f00 */
[----:B------:R-:W-:Y:S05]  /*05f0*/  CALL.REL.NOINC `($__internal_3_$__cuda_sm3x_div_rn_noftz_f32_slowpath) ;  /* 0x0000000800387944 */ /* 0x000fea0003c00000 */
[----:B------:R-:W-:-:S07]  /*0600*/  IMAD.MOV.U32 R15, RZ, RZ, R0 ;  /* 0x000000ffff0f7224 */ /* 0x000fce00078e0000 */
.L_x_49:
[----:B------:R-:W-:Y:S05]  /*0610*/  BSYNC.RECONVERGENT B1 ;  /* 0x0000000000017941 */ /* 0x000fea0003800200 */
.L_x_48:
[----:B------:R-:W0:Y:S01]  /*0620*/  LDC R19, c[0x0][0x3ac] ;  /* 0x0000eb00ff137b82 */ /* 0x000e220000000800 */
[C---:B------:R-:W-:Y:S02]  /*0630*/  R2UR UR4, R4.reuse ;  /* 0x00000000040472ca */ /* 0x040fe400000e0000 */
[C---:B------:R-:W-:Y:S02]  /*0640*/  R2UR UR5, R5.reuse ;  /* 0x00000000050572ca */ /* 0x040fe400000e0000 */
[----:B------:R-:W-:Y:S02]  /*0650*/  R2UR UR6, R4 ;  /* 0x00000000040672ca */ /* 0x000fe400000e0000 */
[----:B------:R-:W-:Y:S01]  /*0660*/  R2UR UR7, R5 ;  /* 0x00000000050772ca */ /* 0x000fe200000e0000 */
[----:B------:R-:W1:Y:S01]  /*0670*/  LDC.64 R16, c[0x0][0x398] ;  /* 0x0000e600ff107b82 */ /* 0x000e620000000a00 */
[----:B0-----:R-:W-:Y:S01]  /*0680*/  IADD3 R3, PT, PT, -R19, RZ, RZ ;  /* 0x000000ff13037210 */ /* 0x001fe20007ffe1ff */
[----:B------:R-:W-:-:S02]  /*0690*/  IMAD R8, R8, R19, R19 ;  /* 0x0000001308087224 */ /* 0x000fc400078e0213 */
[----:B------:R-:W-:Y:S02]  /*06a0*/  IMAD.IADD R19, R2, 0x1, R19 ;  /* 0x0000000102137824 */ /* 0x000fe400078e0213 */
[----:B------:R-:W-:Y:S02]  /*06b0*/  IMAD R8, R3, 0x2, R8 ;  /* 0x0000000203087824 */ /* 0x000fe400078e0208 */
[----:B------:R-:W0:Y:S01]  /*06c0*/  LDC R3, c[0x0][0x3a4] ;  /* 0x0000e900ff037b82 */ /* 0x000e220000000800 */
[----:B-1----:R-:W-:-:S04]  /*06d0*/  IMAD.WIDE R18, R19, 0x4, R16 ;  /* 0x0000000413127825 */ /* 0x002fc800078e0210 */
[----:B------:R-:W-:Y:S01]  /*06e0*/  IMAD.IADD R20, R9, 0x1, R8 ;  /* 0x0000000109147824 */ /* 0x000fe200078e0208 */
[----:B------:R-:W2:Y:S03]  /*06f0*/  LDG.E R0, desc[UR4][R18.64] ;  /* 0x0000000412007981 */ /* 0x000ea6000c1e1900 */
[----:B------:R-:W-:-:S05]  /*0700*/  IMAD.WIDE R8, R20, 0x4, R16 ;  /* 0x0000000414087825 */ /* 0x000fca00078e0210 */
[----:B------:R-:W2:Y:S01]  /*0710*/  LDG.E R17, desc[UR6][R8.64] ;  /* 0x0000000608117981 */ /* 0x000ea2000c1e1900 */
[----:B0-----:R-:W-:-:S04]  /*0720*/  FADD R3, R3, R3 ;  /* 0x0000000303037221 */ /* 0x001fc80000000000 */
[----:B------:R-:W0:Y:S01]  /*0730*/  MUFU.RCP R12, R3 ;  /* 0x00000003000c7308 */ /* 0x000e220000001000 */
[----:B------:R-:W-:Y:S01]  /*0740*/  BSSY.RECONVERGENT B1, `(.L_x_50) ;  /* 0x000000c000017945 */ /* 0x000fe20003800200 */
        /* <DEDUP_REMOVED lines=8> */
[----:B------:R-:W-:-:S07]  /*07d0*/  MOV R14, 0x7f0 ;  /* 0x000007f0000e7802 */ /* 0x000fce0000000f00 */
[----:B------:R-:W-:Y:S05]  /*07e0*/  CALL.REL.NOINC `($__internal_3_$__cuda_sm3x_div_rn_noftz_f32_slowpath) ;  /* 0x0000000400bc7944 */ /* 0x000fea0003c00000 */
[----:B------:R-:W-:-:S07]  /*07f0*/  MOV R12, R0 ;  /* 0x00000000000c7202 */ /* 0x000fce0000000f00 */
.L_x_51:
[----:B------:R-:W-:Y:S05]  /*0800*/  BSYNC.RECONVERGENT B1 ;  /* 0x0000000000017941 */ /* 0x000fea0003800200 */
.L_x_50:
[----:B------:R-:W0:Y:S01]  /*0810*/  LDC R17, c[0x0][0x3ac] ;  /* 0x0000eb00ff117b82 */ /* 0x000e220000000800 */
[C---:B------:R-:W-:Y:S02]  /*0820*/  R2UR UR4, R4.reuse ;  /* 0x00000000040472ca */ /* 0x040fe400000e0000 */
[C---:B------:R-:W-:Y:S02]  /*0830*/  R2UR UR5, R5.reuse ;  /* 0x00000000050572ca */ /* 0x040fe400000e0000 */
[----:B------:R-:W-:Y:S02]  /*0840*/  R2UR UR6, R4 ;  /* 0x00000000040672ca */ /* 0x000fe400000e0000 */
[----:B------:R-:W-:Y:S01]  /*0850*/  R2UR UR7, R5 ;  /* 0x00000000050772ca */ /* 0x000fe200000e0000 */
[----:B------:R-:W1:Y:S01]  /*0860*/  LDC.64 R18, c[0x0][0x390] ;  /* 0x0000e400ff127b82 */ /* 0x000e620000000a00 */
[----:B0-----:R-:W-:-:S07]  /*0870*/  IMAD.WIDE R16, R17, 0x4, R10 ;  /* 0x0000000411107825 */ /* 0x001fce00078e020a */
[----:B------:R-:W2:Y:S01]  /*0880*/  LDG.E R16, desc[UR4][R16.64] ;  /* 0x0000000410107981 */ /* 0x000ea2000c1e1900 */
[----:B-1----:R-:W-:-:S06]  /*0890*/  IMAD.WIDE R20, R20, 0x4, R18 ;  /* 0x0000000414147825 */ /* 0x002fcc00078e0212 */
[----:B------:R-:W2:Y:S01]  /*08a0*/  LDG.E R21, desc[UR6][R20.64] ;  /* 0x0000000614157981 */ /* 0x000ea2000c1e1900 */
[----:B------:R-:W0:Y:S01]  /*08b0*/  MUFU.RCP R0, R3 ;  /* 0x0000000300007308 */ /* 0x000e220000001000 */
[----:B------:R-:W-:Y:S01]  /*08c0*/  FADD R10, R12, R15 ;  /* 0x0000000f0c0a7221 */ /* 0x000fe20000000000 */
[----:B------:R-:W-:-:S06]  /*08d0*/  FMUL R15, R15, R15 ;  /* 0x0000000f0f0f7220 */ /* 0x000fcc0000400000 */
[----:B------:R-:W-:Y:S08]  /*08e0*/  F2F.F64.F32 R10, R10 ;  /* 0x0000000a000a7310 */ /* 0x000ff00000201800 */
[----:B------:R-:W1:Y:S01]  /*08f0*/  F2F.F64.F32 R14, R15 ;  /* 0x0000000f000e7310 */ /* 0x000e620000201800 */
[----:B0-----:R-:W-:-:S04]  /*0900*/  FFMA R19, -R3, R0, 1 ;  /* 0x3f80000003137423 */ /* 0x001fc80000000100 */
[----:B------:R-:W-:Y:S01]  /*0910*/  FFMA R0, R0, R19, R0 ;  /* 0x0000001300007223 */ /* 0x000fe20000000000 */
[----:B------:R-:W-:Y:S01]  /*0920*/  BSSY.RECONVERGENT B1, `(.L_x_52) ;  /* 0x000000b000017945 */ /* 0x000fe20003800200 */
[----:B-1----:R-:W-:Y:S01]  /*0930*/  DFMA R6, R10, R6, -R14 ;  /* 0x000000060a06722b */ /* 0x002fe2000000080e */
        /* <DEDUP_REMOVED lines=9> */
.L_x_53:
[----:B------:R-:W-:Y:S05]  /*09d0*/  BSYNC.RECONVERGENT B1 ;  /* 0x0000000000017941 */ /* 0x000fea0003800200 */
.L_x_52:
[----:B------:R-:W0:Y:S01]  /*09e0*/  LDC R11, c[0x0][0x3ac] ;  /* 0x0000eb00ff0b7b82 */ /* 0x000e220000000800 */
[C---:B------:R-:W-:Y:S02]  /*09f0*/  R2UR UR4, R4.reuse ;  /* 0x00000000040472ca */ /* 0x040fe400000e0000 */
[C---:B------:R-:W-:Y:S02]  /*0a00*/  R2UR UR5, R5.reuse ;  /* 0x00000000050572ca */ /* 0x040fe400000e0000 */
[----:B------:R-:W-:Y:S02]  /*0a10*/  R2UR UR6, R4 ;  /* 0x00000000040672ca */ /* 0x000fe400000e0000 */
[----:B------:R-:W-:Y:S01]  /*0a20*/  R2UR UR7, R5 ;  /* 0x00000000050772ca */ /* 0x000fe200000e0000 */
[----:B0-----:R-:W-:-:S08]  /*0a30*/  IMAD.WIDE R10, R11, 0x4, R8 ;  /* 0x000000040b0a7825 */ /* 0x001fd000078e0208 */
[----:B------:R-:W2:Y:S01]  /*0a40*/  LDG.E R3, desc[UR4][R10.64+0x4] ;  /* 0x000004040a037981 */ /* 0x000ea2000c1e1900 */
[----:B------:R-:W0:Y:S01]  /*0a50*/  MUFU.RCP R18, R13 ;  /* 0x0000000d00127308 */ /* 0x000e220000001000 */
[----:B------:R-:W1:Y:S02]  /*0a60*/  LDCU UR4, c[0x0][0x388] ;  /* 0x00007100ff0477ac */ /* 0x000e640008000800 */
[----:B------:R-:W2:Y:S01]  /*0a70*/  LDG.E R14, desc[UR6][R10.64+-0x4] ;  /* 0xfffffc060a0e7981 */ /* 0x000ea2000c1e1900 */
[----:B------:R-:W-:Y:S01]  /*0a80*/  BSSY.RECONVERGENT B1, `(.L_x_54) ;  /* 0x000000f000017945 */ /* 0x000fe20003800200 */
[----:B0-----:R-:W-:-:S03]  /*0a90*/  FFMA R15, -R13, R18, 1 ;  /* 0x3f8000000d0f7423 */ /* 0x001fc60000000112 */
[----:B-1----:R-:W0:Y:S01]  /*0aa0*/  F2F.F64.F32 R8, UR4 ;  /* 0x0000000400087d10 */ /* 0x002e220008201800 */
[----:B--2---:R-:W-:-:S04]  /*0ab0*/  FADD R3, R3, -R14 ;  /* 0x8000000e03037221 */ /* 0x004fc80000000000 */
[----:B------:R-:W-:Y:S01]  /*0ac0*/  FMUL R16, R3, R0 ;  /* 0x0000000003107220 */ /* 0x000fe20000400000 */
[----:B------:R-:W-:-:S03]  /*0ad0*/  FFMA R0, R18, R15, R18 ;  /* 0x0000000f12007223 */ /* 0x000fc60000000012 */
[----:B------:R-:W1:Y:S01]  /*0ae0*/  FCHK P0, R16, R13 ;  /* 0x0000000d10007302 */ /* 0x000e620000000000 */
[----:B------:R-:W-:-:S04]  /*0af0*/  FFMA R3, R0, R16, RZ ;  /* 0x0000001000037223 */ /* 0x000fc800000000ff */
[----:B------:R-:W-:-:S04]  /*0b00*/  FFMA R14, -R13, R3, R16 ;  /* 0x000000030d0e7223 */ /* 0x000fc80000000110 */
[----:B------:R-:W-:Y:S01]  /*0b10*/  FFMA R0, R0, R14, R3 ;  /* 0x0000000e00007223 */ /* 0x000fe20000000003 */
[----:B01----:R-:W-:Y:S06]  /*0b20*/  @!P0 BRA `(.L_x_55) ;  /* 0x0000000000108947 */ /* 0x003fec0003800000 */
[----:B------:R-:W-:Y:S01]  /*0b30*/  IMAD.MOV.U32 R0, RZ, RZ, R16 ;  /* 0x000000ffff007224 */ /* 0x000fe200078e0010 */
[----:B------:R-:W-:Y:S01]  /*0b40*/  MOV R14, 0xb70 ;  /* 0x00000b70000e7802 */ /* 0x000fe20000000f00 */
[----:B------:R-:W-:-:S07]  /*0b50*/  IMAD.MOV.U32 R3, RZ, RZ, R13 ;  /* 0x000000ffff037224 */ /* 0x000fce00078e000d */
[----:B------:R-:W-:Y:S05]  /*0b60*/  CALL.REL.NOINC `($__internal_3_$__cuda_sm3x_div_rn_noftz_f32_slowpath) ;  /* 0x0000000000dc7944 */ /* 0x000fea0003c00000 */
.L_x_55:
[----:B------:R-:W-:Y:S05]  /*0b70*/  BSYNC.RECONVERGENT B1 ;  /* 0x0000000000017941 */ /* 0x000fea0003800200 */
.L_x_54:
[----:B------:R-:W-:Y:S01]  /*0b80*/  FADD R0, R0, R0 ;  /* 0x0000000000007221 */ /* 0x000fe20000000000 */
[----:B------:R-:W-:Y:S01]  /*0b90*/  FMUL R12, R12, R12 ;  /* 0x0000000c0c0c7220 */ /* 0x000fe20000400000 */
[----:B------:R-:W-:Y:S02]  /*0ba0*/  R2UR UR4, R4 ;  /* 0x00000000040472ca */ /* 0x000fe400000e0000 */
[----:B------:R-:W0:Y:S01]  /*0bb0*/  F2F.F64.F32 R10, R0 ;  /* 0x00000000000a7310 */ /* 0x000e220000201800 */
[----:B------:R-:W-:-:S07]  /*0bc0*/  R2UR UR5, R5 ;  /* 0x00000000050572ca */ /* 0x000fce00000e0000 */
[----:B------:R-:W1:Y:S01]  /*0bd0*/  F2F.F64.F32 R12, R12 ;  /* 0x0000000c000c7310 */ /* 0x000e620000201800 */
[----:B0-----:R-:W-:Y:S01]  /*0be0*/  DADD R6, R6, -R10 ;  /* 0x0000000006067229 */ /* 0x001fe2000000080a */
[----:B------:R-:W0:Y:S07]  /*0bf0*/  LDC.64 R10, c[0x0][0x380] ;  /* 0x0000e000ff0a7b82 */ /* 0x000e2e0000000a00 */
[----:B-1----:R-:W-:-:S08]  /*0c00*/  DADD R6, R6, -R12 ;  /* 0x0000000006067229 */ /* 0x002fd0000000080c */
[----:B------:R-:W-:-:S10]  /*0c10*/  DMUL R6, R6, R8 ;  /* 0x0000000806067228 */ /* 0x000fd40000000000 */
[----:B------:R-:W1:Y:S01]  /*0c20*/  F2F.F32.F64 R7, R6 ;  /* 0x0000000600077310 */ /* 0x000e620000301000 */
[----:B0-----:R-:W-:-:S05]  /*0c30*/  IMAD.WIDE R2, R2, 0x4, R10 ;  /* 0x0000000402027825 */ /* 0x001fca00078e020a */
[----:B-1----:R0:W-:Y:S02]  /*0c40*/  STG.E desc[UR4][R2.64], R7 ;  /* 0x0000000702007986 */ /* 0x0021e4000c101904 */
.L_x_46:
[----:B------:R-:W-:Y:S05]  /*0c50*/  BSYNC.RECONVERGENT B0 ;  /* 0x0000000000007941 */ /* 0x000fea0003800200 */
.L_x_45:
[----:B------:R-:W-:Y:S06]  /*0c60*/  BAR.SYNC.DEFER_BLOCKING 0x0 ;  /* 0x0000000000007b1d */ /* 0x000fec0000010000 */
[----:B------:R-:W-:Y:S05]  /*0c70*/  EXIT ;  /* 0x000000000000794d */ /* 0x000fea0003800000 */
        .weak           $__internal_2_$__cuda_sm20_dblrcp_rn_slowpath_v3
        .type           $__internal_2_$__cuda_sm20_dblrcp_rn_slowpath_v3,@function
        .size           $__internal_2_$__cuda_sm20_dblrcp_rn_slowpath_v3,($__internal_3_$__cuda_sm3x_div_rn_noftz_f32_slowpath - $__internal_2_$__cuda_sm20_dblrcp_rn_slowpath_v3)
$__internal_2_$__cuda_sm20_dblrcp_rn_slowpath_v3:
[----:B------:R-:W-:-:S14]  /*0c80*/  DSETP.GTU.AND P0, PT, |R2|, +INF , PT ;  /* 0x7ff000000200742a */ /* 0x000fdc0003f0c200 */
[----:B------:R-:W-:Y:S05]  /*0c90*/  @P0 BRA `(.L_x_56) ;  /* 0x00000000007c0947 */ /* 0x000fea0003800000 */
[----:B------:R-:W-:-:S04]  /*0ca0*/  LOP3.LUT R11, R3, 0x7fffffff, RZ, 0xc0, !PT ;  /* 0x7fffffff030b7812 */ /* 0x000fc800078ec0ff */
[----:B------:R-:W-:-:S04]  /*0cb0*/  IADD3 R6, PT, PT, R11, -0x1, RZ ;  /* 0xffffffff0b067810 */ /* 0x000fc80007ffe0ff */
[----:B------:R-:W-:-:S13]  /*0cc0*/  ISETP.GE.U32.AND P0, PT, R6, 0x7fefffff, PT ;  /* 0x7fefffff0600780c */ /* 0x000fda0003f06070 */
[----:B------:R-:W-:Y:S01]  /*0cd0*/  @P0 LOP3.LUT R7, R3, 0x7ff00000, RZ, 0x3c, !PT ;  /* 0x7ff0000003070812 */ /* 0x000fe200078e3cff */
[----:B------:R-:W-:Y:S01]  /*0ce0*/  @P0 IMAD.MOV.U32 R6, RZ, RZ, RZ ;  /* 0x000000ffff060224 */ /* 0x000fe200078e00ff */
[----:B------:R-:W-:Y:S06]  /*0cf0*/  @P0 BRA `(.L_x_57) ;  /* 0x00000000006c0947 */ /* 0x000fec0003800000 */
[----:B------:R-:W-:-:S13]  /*0d00*/  ISETP.GE.U32.AND P0, PT, R11, 0x1000001, PT ;  /* 0x010000010b00780c */ /* 0x000fda0003f06070 */
[----:B------:R-:W-:Y:S05]  /*0d10*/  @!P0 BRA `(.L_x_58) ;  /* 0x0000000000348947 */ /* 0x000fea0003800000 */
[----:B------:R-:W-:Y:S02]  /*0d20*/  VIADD R7, R3, 0xc0200000 ;  /* 0xc020000003077836 */ /* 0x000fe40000000000 */
[----:B------:R-:W-:Y:S02]  /*0d30*/  IMAD.MOV.U32 R6, RZ, RZ, R2 ;  /* 0x000000ffff067224 */ /* 0x000fe400078e0002 */
[----:B------:R-:W0:Y:S04]  /*0d40*/  MUFU.RCP64H R11, R7 ;  /* 0x00000007000b7308 */ /* 0x000e280000001800 */
[----:B0-----:R-:W-:-:S08]  /*0d50*/  DFMA R12, -R6, R10, 1 ;  /* 0x3ff00000060c742b */ /* 0x001fd0000000010a */
[----:B------:R-:W-:-:S08]  /*0d60*/  DFMA R12, R12, R12, R12 ;  /* 0x0000000c0c0c722b */ /* 0x000fd0000000000c */
[----:B------:R-:W-:-:S08]  /*0d70*/  DFMA R12, R10, R12, R10 ;  /* 0x0000000c0a0c722b */ /* 0x000fd0000000000a */
[----:B------:R-:W-:-:S08]  /*0d80*/  DFMA R10, -R6, R12, 1 ;  /* 0x3ff00000060a742b */ /* 0x000fd0000000010c */
[----:B------:R-:W-:-:S08]  /*0d90*/  DFMA R10, R12, R10, R12 ;  /* 0x0000000a0c0a722b */ /* 0x000fd0000000000c */
[----:B------:R-:W-:-:S08]  /*0da0*/  DMUL R10, R10, 2.2250738585072013831e-308 ;  /* 0x001000000a0a7828 */ /* 0x000fd00000000000 */
[----:B------:R-:W-:-:S08]  /*0db0*/  DFMA R2, -R2, R10, 1 ;  /* 0x3ff000000202742b */ /* 0x000fd0000000010a */
[----:B------:R-:W-:-:S08]  /*0dc0*/  DFMA R2, R2, R2, R2 ;  /* 0x000000020202722b */ /* 0x000fd00000000002 */
[----:B------:R-:W-:Y:S01]  /*0dd0*/  DFMA R6, R10, R2, R10 ;  /* 0x000000020a06722b */ /* 0x000fe2000000000a */
[----:B------:R-:W-:Y:S10]  /*0de0*/  BRA `(.L_x_57) ;  /* 0x0000000000307947 */ /* 0x000ff40003800000 */
.L_x_58:
[----:B------:R-:W-:Y:S01]  /*0df0*/  DMUL R2, R2, 8.11296384146066816958e+31 ;  /* 0x4690000002027828 */ /* 0x000fe20000000000 */
[----:B------:R-:W-:-:S05]  /*0e00*/  MOV R6, R10 ;  /* 0x0000000a00067202 */ /* 0x000fca0000000f00 */
[----:B------:R-:W0:Y:S02]  /*0e10*/  MUFU.RCP64H R7, R3 ;  /* 0x0000000300077308 */ /* 0x000e240000001800 */
[----:B0-----:R-:W-:-:S08]  /*0e20*/  DFMA R10, -R2, R6, 1 ;  /* 0x3ff00000020a742b */ /* 0x001fd00000000106 */
[----:B------:R-:W-:-:S08]  /*0e30*/  DFMA R10, R10, R10, R10 ;  /* 0x0000000a0a0a722b */ /* 0x000fd0000000000a */
[----:B------:R-:W-:-:S08]  /*0e40*/  DFMA R10, R6, R10, R6 ;  /* 0x0000000a060a722b */ /* 0x000fd00000000006 */
[----:B------:R-:W-:-:S08]  /*0e50*/  DFMA R6, -R2, R10, 1 ;  /* 0x3ff000000206742b */ /* 0x000fd0000000010a */
[----:B------:R-:W-:-:S08]  /*0e60*/  DFMA R6, R10, R6, R10 ;  /* 0x000000060a06722b */ /* 0x000fd0000000000a */
[----:B------:R-:W-:Y:S01]  /*0e70*/  DMUL R6, R6, 8.11296384146066816958e+31 ;  /* 0x4690000006067828 */ /* 0x000fe20000000000 */
[----:B------:R-:W-:Y:S10]  /*0e80*/  BRA `(.L_x_57) ;  /* 0x0000000000087947 */ /* 0x000ff40003800000 */
.L_x_56:
[----:B------:R-:W-:Y:S01]  /*0e90*/  LOP3.LUT R7, R3, 0x80000, RZ, 0xfc, !PT ;  /* 0x0008000003077812 */ /* 0x000fe200078efcff */
[----:B------:R-:W-:-:S07]  /*0ea0*/  IMAD.MOV.U32 R6, RZ, RZ, R2 ;  /* 0x000000ffff067224 */ /* 0x000fce00078e0002 */
.L_x_57:
[----:B------:R-:W-:Y:S02]  /*0eb0*/  IMAD.MOV.U32 R2, RZ, RZ, R0 ;  /* 0x000000ffff027224 */ /* 0x000fe400078e0000 */
[----:B------:R-:W-:-:S04]  /*0ec0*/  IMAD.MOV.U32 R3, RZ, RZ, 0x0 ;  /* 0x00000000ff037424 */ /* 0x000fc800078e00ff */
[----:B------:R-:W-:Y:S05]  /*0ed0*/  RET.REL.NODEC R2 `(_Z10build_up_bPfffS_S_ffii) ;  /* 0xfffffff002487950 */ /* 0x000fea0003c3ffff */
        .weak           $__internal_3_$__cuda_sm3x_div_rn_noftz_f32_slowpath
        .type           $__internal_3_$__cuda_sm3x_div_rn_noftz_f32_slowpath,@function
        .size           $__internal_3_$__cuda_sm3x_div_rn_noftz_f32_slowpath,(.L_x_75 - $__internal_3_$__cuda_sm3x_div_rn_noftz_f32_slowpath)
$__internal_3_$__cuda_sm3x_div_rn_noftz_f32_slowpath:
[--C-:B------:R-:W-:Y:S01]  /*0ee0*/  SHF.R.U32.HI R16, RZ, 0x17, R3.reuse ;  /* 0x00000017ff107819 */ /* 0x100fe20000011603 */
[----:B------:R-:W-:Y:S01]  /*0ef0*/  BSSY.RECONVERGENT B2, `(.L_x_59) ;  /* 0x0000063000027945 */ /* 0x000fe20003800200 */
[----:B------:R-:W-:Y:S01]  /*0f00*/  SHF.R.U32.HI R21, RZ, 0x17, R0 ;  /* 0x00000017ff157819 */ /* 0x000fe20000011600 */
[----:B------:R-:W-:Y:S01]  /*0f10*/  IMAD.MOV.U32 R23, RZ, RZ, R3 ;  /* 0x000000ffff177224 */ /* 0x000fe200078e0003 */
[----:B------:R-:W-:Y:S02]  /*0f20*/  LOP3.LUT R16, R16, 0xff, RZ, 0xc0, !PT ;  /* 0x000000ff10107812 */ /* 0x000fe400078ec0ff */
[----:B------:R-:W-:Y:S02]  /*0f30*/  LOP3.LUT R21, R21, 0xff, RZ, 0xc0, !PT ;  /* 0x000000ff15157812 */ /* 0x000fe400078ec0ff */
[----:B------:R-:W-:-:S03]  /*0f40*/  IADD3 R19, PT, PT, R16, -0x1, RZ ;  /* 0xffffffff10137810 */ /* 0x000fc60007ffe0ff */
[----:B------:R-:W-:Y:S01]  /*0f50*/  VIADD R18, R21, 0xffffffff ;  /* 0xffffffff15127836 */ /* 0x000fe20000000000 */
        /* <DEDUP_REMOVED lines=25> */
[----:B------:R-:W-:Y:S01]  /*10f0*/  @!P1 FFMA R23, R3, 1.84467440737095516160e+19, RZ ;  /* 0x5f80000003179823 */ /* 0x000fe200000000ff */
[----:B------:R-:W-:-:S07]  /*1100*/  @!P1 VIADD R17, R17, 0x40 ;  /* 0x0000004011119836 */ /* 0x000fce0000000000 */
.L_x_60:
[----:B------:R-:W-:Y:S01]  /*1110*/  LEA R18, R16, 0xc0800000, 0x17 ;  /* 0xc080000010127811 */ /* 0x000fe200078eb8ff */
[----:B------:R-:W-:Y:S01]  /*1120*/  VIADD R21, R21, 0xffffff81 ;  /* 0xffffff8115157836 */ /* 0x000fe20000000000 */
[----:B------:R-:W-:Y:S02]  /*1130*/  BSSY.RECONVERGENT B3, `(.L_x_65) ;  /* 0x0000035000037945 */ /* 0x000fe40003800200 */
[----:B------:R-:W-:Y:S01]  /*1140*/  IADD3 R24, PT, PT, -R18, R23, RZ ;  /* 0x0000001712187210 */ /* 0x000fe20007ffe1ff */
[----:B------:R-:W-:-:S03]  /*1150*/  IMAD R0, R21, -0x800000, R0 ;  /* 0xff80000015007824 */ /* 0x000fc600078e0200 */
[----:B------:R0:W1:Y:S01]  /*1160*/  MUFU.RCP R18, R24 ;  /* 0x0000001800127308 */ /* 0x0000620000001000 */
[----:B------:R-:W-:Y:S01]  /*1170*/  FADD.FTZ R23, -R24, -RZ ;  /* 0x800000ff18177221 */ /* 0x000fe20000010100 */
[----:B0-----:R-:W-:-:S05]  /*1180*/  IADD3 R24, PT, PT, R21, 0x7f, -R16 ;  /* 0x0000007f15187810 */ /* 0x001fca0007ffe810 */
[----:B------:R-:W-:Y:S02]  /*1190*/  IMAD.IADD R17, R24, 0x1, R17 ;  /* 0x0000000118117824 */ /* 0x000fe400078e0211 */
        /* <DEDUP_REMOVED lines=21> */
[CCC-:B------:R-:W-:Y:S01]  /*12f0*/  FFMA.RP R17, R18.reuse, R22.reuse, R19.reuse ;  /* 0x0000001612117223 */ /* 0x1c0fe20000008013 */
[----:B------:R-:W-:Y:S01]  /*1300*/  FFMA.RM R18, R18, R22, R19 ;  /* 0x0000001612127223 */ /* 0x000fe20000004013 */
[C---:B------:R-:W-:Y:S01]  /*1310*/  VIADD R22, R16.reuse, 0x20 ;  /* 0x0000002010167836 */ /* 0x040fe20000000000 */
        /* <DEDUP_REMOVED lines=18> */
.L_x_67:
[----:B------:R-:W-:-:S04]  /*1440*/  LOP3.LUT R0, R0, 0x80000000, RZ, 0xc0, !PT ;  /* 0x8000000000007812 */ /* 0x000fc800078ec0ff */
[----:B------:R-:W-:Y:S01]  /*1450*/  LOP3.LUT R0, R0, 0x7f800000, RZ, 0xfc, !PT ;  /* 0x7f80000000007812 */ /* 0x000fe200078efcff */
[----:B------:R-:W-:Y:S06]  /*1460*/  BRA `(.L_x_68) ;  /* 0x0000000000047947 */ /* 0x000fec0003800000 */
.L_x_66:
[----:B------:R-:W-:-:S07]  /*1470*/  IMAD R0, R17, 0x800000, R0 ;  /* 0x0080000011007824 */ /* 0x000fce00078e0200 */
.L_x_68:
[----:B------:R-:W-:Y:S05]  /*1480*/  BSYNC.RECONVERGENT B3 ;  /* 0x0000000000037941 */ /* 0x000fea0003800200 */
.L_x_65:
[----:B------:R-:W-:Y:S05]  /*1490*/  BRA `(.L_x_69) ;  /* 0x0000000000207947 */ /* 0x000fea0003800000 */
.L_x_64:
[----:B------:R-:W-:-:S04]  /*14a0*/  LOP3.LUT R0, R23, 0x80000000, R0, 0x48, !PT ;  /* 0x8000000017007812 */ /* 0x000fc800078e4800 */
[----:B------:R-:W-:Y:S01]  /*14b0*/  LOP3.LUT R0, R0, 0x7f800000, RZ, 0xfc, !PT ;  /* 0x7f80000000007812 */ /* 0x000fe200078efcff */
[----:B------:R-:W-:Y:S06]  /*14c0*/  BRA `(.L_x_69) ;  /* 0x0000000000147947 */ /* 0x000fec0003800000 */
.L_x_63:
[----:B------:R-:W-:Y:S01]  /*14d0*/  LOP3.LUT R0, R23, 0x80000000, R0, 0x48, !PT ;  /* 0x8000000017007812 */ /* 0x000fe200078e4800 */
[----:B------:R-:W-:Y:S06]  /*14e0*/  BRA `(.L_x_69) ;  /* 0x00000000000c7947 */ /* 0x000fec0003800000 */
.L_x_62:
[----:B------:R-:W0:Y:S01]  /*14f0*/  MUFU.RSQ R0, -QNAN ;  /* 0xffc0000000007908 */ /* 0x000e220000001400 */
[----:B------:R-:W-:Y:S05]  /*1500*/  BRA `(.L_x_69) ;  /* 0x0000000000047947 */ /* 0x000fea0003800000 */
.L_x_61:
[----:B------:R-:W-:-:S07]  /*1510*/  FADD.FTZ R0, R0, R3 ;  /* 0x0000000300007221 */ /* 0x000fce0000010000 */
.L_x_69:
[----:B------:R-:W-:Y:S05]  /*1520*/  BSYNC.RECONVERGENT B2 ;  /* 0x0000000000027941 */ /* 0x000fea0003800200 */
.L_x_59:
[----:B------:R-:W-:Y:S01]  /*1530*/  MOV R16, R14 ;  /* 0x0000000e00107202 */ /* 0x000fe20000000f00 */
[----:B------:R-:W-:-:S04]  /*1540*/  IMAD.MOV.U32 R17, RZ, RZ, 0x0 ;  /* 0x00000000ff117424 */ /* 0x000fc800078e00ff */
[----:B0-----:R-:W-:Y:S05]  /*1550*/  RET.REL.NODEC R16 `(_Z10build_up_bPfffS_S_ffii) ;  /* 0xffffffe810a87950 */ /* 0x001fea0003c3ffff */
.L_x_70:
        /* <DEDUP_REMOVED lines=10> */
.L_x_75:


//--------------------- .text._Z7initialPfS_S_S_ii --------------------------
	.section	.text._Z7initialPfS_S_S_ii,"ax",@progbits
	.align	128
        .global         _Z7initialPfS_S_S_ii
        .type           _Z7initialPfS_S_S_ii,@function
        .size           _Z7initialPfS_S_S_ii,(.L_x_81 - _Z7initialPfS_S_S_ii)
        .other          _Z7initialPfS_S_S_ii,@"STO_CUDA_ENTRY STV_DEFAULT"
_Z7initialPfS_S_S_ii:
.text._Z7initialPfS_S_S_ii:
[----:B------:R-:W-:Y:S08]  /*0000*/  LDC R1, c[0x0][0x37c] ;  /* 0x0000df00ff017b82 */ /* 0x000ff00000000800 */
[----:B------:R-:W0:Y:S01]  /*0010*/  LDC.64 R2, c[0x0][0x3a0] ;  /* 0x0000e800ff027b82 */ /* 0x000e220000000a00 */
[----:B------:R-:W1:Y:S01]  /*0020*/  S2R R14, SR_TID.X ;  /* 0x00000000000e7919 */ /* 0x000e620000002100 */
[----:B------:R-:W2:Y:S06]  /*0030*/  LDCU UR6, c[0x0][0x360] ;  /* 0x00006c00ff0677ac */ /* 0x000eac0008000800 */
[----:B------:R-:W3:Y:S01]  /*0040*/  S2UR UR4, SR_CTAID.X ;  /* 0x00000000000479c3 */ /* 0x000ee20000002500 */
[----:B0-----:R-:W-:-:S04]  /*0050*/  IMAD.HI R0, R3, 0x63e7063f, RZ ;  /* 0x63e7063f03007827 */ /* 0x001fc800078e02ff */
[----:B------:R-:W-:Y:S01]  /*0060*/  IMAD.HI R2, R2, 0x63e7063f, RZ ;  /* 0x63e7063f02027827 */ /* 0x000fe200078e02ff */
[----:B------:R-:W-:-:S04]  /*0070*/  SHF.R.U32.HI R5, RZ, 0x1f, R0 ;  /* 0x0000001fff057819 */ /* 0x000fc80000011600 */
[----:B------:R-:W-:Y:S02]  /*0080*/  LEA.HI.SX32 R0, R0, R5, 0x1c ;  /* 0x0000000500007211 */ /* 0x000fe400078fe2ff */
[----:B------:R-:W-:Y:S02]  /*0090*/  SHF.R.U32.HI R5, RZ, 0x1f, R2 ;  /* 0x0000001fff057819 */ /* 0x000fe40000011602 */
[----:B------:R-:W0:Y:S01]  /*00a0*/  I2F.U32.RP R8, R0 ;  /* 0x0000000000087306 */ /* 0x000e220000209000 */
[----:B------:R-:W-:Y:S01]  /*00b0*/  IMAD.MOV R11, RZ, RZ, -R0 ;  /* 0x000000ffff0b7224 */ /* 0x000fe200078e0a00 */
[----:B------:R-:W-:Y:S02]  /*00c0*/  LEA.HI.SX32 R2, R2, R5, 0x1c ;  /* 0x0000000502027211 */ /* 0x000fe400078fe2ff */
[----:B------:R-:W-:Y:S02]  /*00d0*/  ISETP.NE.U32.AND P3, PT, R0, RZ, PT ;  /* 0x000000ff0000720c */ /* 0x000fe40003f65070 */
[----:B------:R-:W-:-:S02]  /*00e0*/  IADD3 R13, PT, PT, RZ, -R2, RZ ;  /* 0x80000002ff0d7210 */ /* 0x000fc40007ffe0ff */
[----:B------:R-:W4:Y:S08]  /*00f0*/  I2F.U32.RP R9, R2 ;  /* 0x0000000200097306 */ /* 0x000f300000209000 */
[----:B0-----:R-:W0:Y:S08]  /*0100*/  MUFU.RCP R8, R8 ;  /* 0x0000000800087308 */ /* 0x001e300000001000 */
[----:B----4-:R-:W4:Y:S01]  /*0110*/  MUFU.RCP R9, R9 ;  /* 0x0000000900097308 */ /* 0x010f220000001000 */
[----:B0-----:R-:W-:-:S07]  /*0120*/  IADD3 R4, PT, PT, R8, 0xffffffe, RZ ;  /* 0x0ffffffe08047810 */ /* 0x001fce0007ffe0ff */
[----:B------:R0:W5:Y:S01]  /*0130*/  F2I.FTZ.U32.TRUNC.NTZ R5, R4 ;  /* 0x0000000400057305 */ /* 0x000162000021f000 */
[----:B----4-:R-:W-:-:S07]  /*0140*/  IADD3 R6, PT, PT, R9, 0xffffffe, RZ ;  /* 0x0ffffffe09067810 */ /* 0x010fce0007ffe0ff */
[----:B------:R4:W2:Y:S01]  /*0150*/  F2I.FTZ.U32.TRUNC.NTZ R7, R6 ;  /* 0x0000000600077305 */ /* 0x0008a2000021f000 */
[----:B0-----:R-:W-:Y:S02]  /*0160*/  IMAD.MOV.U32 R4, RZ, RZ, RZ ;  /* 0x000000ffff047224 */ /* 0x001fe400078e00ff */
[----:B-----5:R-:W-:Y:S02]  /*0170*/  IMAD R11, R11, R5, RZ ;  /* 0x000000050b0b7224 */ /* 0x020fe400078e02ff */
[----:B----4-:R-:W-:Y:S02]  /*0180*/  HFMA2 R6, -RZ, RZ, 0, 0 ;  /* 0x00000000ff067431 */ /* 0x010fe400000001ff */
[----:B------:R-:W-:Y:S02]  /*0190*/  IMAD.HI.U32 R5, R5, R11, R4 ;  /* 0x0000000b05057227 */ /* 0x000fe400078e0004 */
[----:B------:R-:W0:Y:S02]  /*01a0*/  LDC.64 R10, c[0x0][0x390] ;  /* 0x0000e400ff0a7b82 */ /* 0x000e240000000a00 */
[----:B--2---:R-:W-:-:S02]  /*01b0*/  IMAD R9, R13, R7, RZ ;  /* 0x000000070d097224 */ /* 0x004fc400078e02ff */
[----:B---3--:R-:W-:-:S04]  /*01c0*/  IMAD.HI.U32 R12, R5, UR4, RZ ;  /* 0x00000004050c7c27 */ /* 0x008fc8000f8e00ff */
[----:B------:R-:W-:Y:S01]  /*01d0*/  IMAD.HI.U32 R7, R7, R9, R6 ;  /* 0x0000000907077227 */ /* 0x000fe200078e0006 */
[----:B------:R-:W-:Y:S01]  /*01e0*/  IADD3 R5, PT, PT, -R12, RZ, RZ ;  /* 0x000000ff0c057210 */ /* 0x000fe20007ffe1ff */
[----:B------:R-:W2:Y:S04]  /*01f0*/  LDC.64 R8, c[0x0][0x388] ;  /* 0x0000e200ff087b82 */ /* 0x000ea80000000a00 */
[----:B------:R-:W-:-:S04]  /*0200*/  IMAD.HI.U32 R7, R7, UR4, RZ ;  /* 0x0000000407077c27 */ /* 0x000fc8000f8e00ff */
[----:B------:R-:W-:Y:S02]  /*0210*/  IMAD R5, R0, R5, UR4 ;  /* 0x0000000400057e24 */ /* 0x000fe4000f8e0205 */
[----:B------:R-:W-:-:S03]  /*0220*/  IMAD.MOV R7, RZ, RZ, -R7 ;  /* 0x000000ffff077224 */ /* 0x000fc600078e0a07 */
[----:B------:R-:W-:Y:S01]  /*0230*/  ISETP.GE.U32.AND P0, PT, R5, R0, PT ;  /* 0x000000000500720c */ /* 0x000fe20003f06070 */
[----:B------:R-:W-:Y:S01]  /*0240*/  IMAD R13, R2, R7, UR4 ;  /* 0x00000004020d7e24 */ /* 0x000fe2000f8e0207 */
[----:B------:R-:W3:Y:S01]  /*0250*/  LDCU.64 UR4, c[0x0][0x358] ;  /* 0x00006b00ff0477ac */ /* 0x000ee20008000a00 */
[----:B------:R-:W4:Y:S03]  /*0260*/  LDC.64 R6, c[0x0][0x380] ;  /* 0x0000e000ff067b82 */ /* 0x000f260000000a00 */
[----:B------:R-:W-:-:S07]  /*0270*/  ISETP.GE.U32.AND P2, PT, R13, R2, PT ;  /* 0x000000020d00720c */ /* 0x000fce0003f46070 */
[----:B------:R-:W-:Y:S01]  /*0280*/  @P0 IADD3 R5, PT, PT, -R0, R5, RZ ;  /* 0x0000000500050210 */ /* 0x000fe20007ffe1ff */
[----:B------:R-:W-:Y:S01]  /*0290*/  @P0 VIADD R12, R12, 0x1 ;  /* 0x000000010c0c0836 */ /* 0x000fe20000000000 */
[C---:B------:R-:W-:Y:S02]  /*02a0*/  ISETP.NE.U32.AND P0, PT, R2.reuse, RZ, PT ;  /* 0x000000ff0200720c */ /* 0x040fe40003f05070 */
[----:B------:R-:W-:Y:S02]  /*02b0*/  ISETP.GE.U32.AND P1, PT, R5, R0, PT ;  /* 0x000000000500720c */ /* 0x000fe40003f26070 */
[----:B------:R-:W-:Y:S01]  /*02c0*/  @P2 IADD3 R13, PT, PT, -R2, R13, RZ ;  /* 0x0000000d020d2210 */ /* 0x000fe20007ffe1ff */
[----:B------:R-:W5:Y:S03]  /*02d0*/  LDC.64 R4, c[0x0][0x398] ;  /* 0x0000e600ff047b82 */ /* 0x000f660000000a00 */
[----:B------:R-:W-:-:S07]  /*02e0*/  ISETP.GE.U32.AND P2, PT, R13, R2, PT ;  /* 0x000000020d00720c */ /* 0x000fce0003f46070 */
[----:B------:R-:W-:Y:S02]  /*02f0*/  @P1 IADD3 R12, PT, PT, R12, 0x1, RZ ;  /* 0x000000010c0c1810 */ /* 0x000fe40007ffe0ff */
[----:B------:R-:W-:-:S04]  /*0300*/  @!P3 LOP3.LUT R12, RZ, R0, RZ, 0x33, !PT ;  /* 0x00000000ff0cb212 */ /* 0x000fc800078e33ff */
[----:B------:R-:W-:Y:S01]  /*0310*/  @P2 IADD3 R13, PT, PT, -R2, R13, RZ ;  /* 0x0000000d020d2210 */ /* 0x000fe20007ffe1ff */
[----:B-1----:R-:W-:Y:S01]  /*0320*/  IMAD R12, R12, R3, R14 ;  /* 0x000000030c0c7224 */ /* 0x002fe200078e020e */
[----:B------:R-:W-:-:S05]  /*0330*/  @!P0 LOP3.LUT R13, RZ, R2, RZ, 0x33, !PT ;  /* 0x00000002ff0d8212 */ /* 0x000fca00078e33ff */
[----:B------:R-:W-:-:S04]  /*0340*/  IMAD R13, R13, UR6, R12 ;  /* 0x000000060d0d7c24 */ /* 0x000fc8000f8e020c */
[----:B----4-:R-:W-:-:S04]  /*0350*/  IMAD.WIDE R2, R13, 0x4, R6 ;  /* 0x000000040d027825 */ /* 0x010fc800078e0206 */
[C---:B--2---:R-:W-:Y:S01]  /*0360*/  IMAD.WIDE R6, R13.reuse, 0x4, R8 ;  /* 0x000000040d067825 */ /* 0x044fe200078e0208 */
[----:B---3--:R-:W-:Y:S03]  /*0370*/  STG.E desc[UR4][R2.64], RZ ;  /* 0x000000ff02007986 */ /* 0x008fe6000c101904 */
[C---:B0-----:R-:W-:Y:S01]  /*0380*/  IMAD.WIDE R8, R13.reuse, 0x4, R10 ;  /* 0x000000040d087825 */ /* 0x041fe200078e020a */
[----:B------:R-:W-:Y:S03]  /*0390*/  STG.E desc[UR4][R6.64], RZ ;  /* 0x000000ff06007986 */ /* 0x000fe6000c101904 */
[----:B-----5:R-:W-:Y:S01]  /*03a0*/  IMAD.WIDE R4, R13, 0x4, R4 ;  /* 0x000000040d047825 */ /* 0x020fe200078e0204 */
[----:B------:R-:W-:Y:S04]  /*03b0*/  STG.E desc[UR4][R8.64], RZ ;  /* 0x000000ff08007986 */ /* 0x000fe8000c101904 */
[----:B------:R-:W-:Y:S01]  /*03c0*/  STG.E desc[UR4][R4.64], RZ ;  /* 0x000000ff04007986 */ /* 0x000fe2000c101904 */
[----:B------:R-:W-:Y:S05]  /*03d0*/  EXIT ;  /* 0x000000000000794d */ /* 0x000fea0003800000 */
.L_x_71:
        /* <DEDUP_REMOVED lines=10> */
.L_x_81:


//--------------------- .nv.shared.reserved.0     --------------------------
	.section	.nv.shared.reserved.0,"aw",@nobits
	.weak		__nv_reservedSMEM_offset_0_alias
	.size		__nv_reservedSMEM_offset_0_alias, 0, 64
	.other		__nv_reservedSMEM_offset_0_alias,@"STO_CUDA_RESERVED_SHARED STV_DEFAULT"
__nv_reservedSMEM_offset_0_alias:
	.zero		0
	.zero		64


//--------------------- .nv.constant0._Z13cavity_flow_2PfS_ii --------------------------
	.section	.nv.constant0._Z13cavity_flow_2PfS_ii,"a",@progbits
	.sectionflags	@""
	.align	4
.nv.constant0._Z13cavity_flow_2PfS_ii:
	.zero		920


//--------------------- .nv.constant0._Z11cavity_flowiPfS_fffS_ffiiS_S_ --------------------------
	.section	.nv.constant0._Z11cavity_flowiPfS_fffS_ffiiS_S_,"a",@progbits
	.sectionflags	@""
	.align	4
.nv.constant0._Z11cavity_flowiPfS_fffS_ffiiS_S_:
	.zero		976


//--------------------- .nv.constant0._Z18pressure_poisson_2Pfii --------------------------
	.section	.nv.constant0._Z18pressure_poisson_2Pfii,"a",@progbits
	.sectionflags	@""
	.align	4
.nv.constant0._Z18pressure_poisson_2Pfii:
	.zero		912


//--------------------- .nv.constant0._Z16pressure_poissonPfffS_iiS_ --------------------------
	.section	.nv.constant0._Z16pressure_poissonPfffS_iiS_,"a",@progbits
	.sectionflags	@""
	.align	4
.nv.constant0._Z16pressure_poissonPfffS_iiS_:
	.zero		936


//--------------------- .nv.constant0._Z10build_up_bPfffS_S_ffii --------------------------
	.section	.nv.constant0._Z10build_up_bPfffS_S_ffii,"a",@progbits
	.sectionflags	@""
	.align	4
.nv.constant0._Z10build_up_bPfffS_S_ffii:
	.zero		944


//--------------------- .nv.constant0._Z7initialPfS_S_S_ii --------------------------
	.section	.nv.constant0._Z7initialPfS_S_S_ii,"a",@progbits
	.sectionflags	@""
	.align	4
.nv.constant0._Z7initialPfS_S_S_ii:
	.zero		936


//--------------------- SYMBOLS --------------------------

	.type		.nv.reservedSmem.offset0,@object
	.size		.nv.reservedSmem.offset0,0x4
